//
// Generated by NVIDIA NVVM Compiler
//
// Compiler Build ID: CL-36424714
// Cuda compilation tools, release 13.0, V13.0.88
// Based on NVVM 20.0.0
//

.version 9.0
.target sm_100
.address_size 64

	// .globl	_Z19gelu_forward_kernelPKfPfi
.extern .shared .align 16 .b8 shared[];
.extern .shared .align 16 .b8 sdata[];

.visible .entry _Z19gelu_forward_kernelPKfPfi(
	.param .u64 .ptr .align 1 _Z19gelu_forward_kernelPKfPfi_param_0,
	.param .u64 .ptr .align 1 _Z19gelu_forward_kernelPKfPfi_param_1,
	.param .u32 _Z19gelu_forward_kernelPKfPfi_param_2
)
{
	.reg .pred 	%p<4>;
	.reg .b32 	%r<6>;
	.reg .b32 	%f<24>;
	.reg .b64 	%rd<8>;

	ld.param.u64 	%rd1, [_Z19gelu_forward_kernelPKfPfi_param_0];
	ld.param.u64 	%rd2, [_Z19gelu_forward_kernelPKfPfi_param_1];
	ld.param.u32 	%r2, [_Z19gelu_forward_kernelPKfPfi_param_2];
	mov.u32 	%r3, %ctaid.x;
	mov.u32 	%r4, %ntid.x;
	mov.u32 	%r5, %tid.x;
	mad.lo.s32 	%r1, %r3, %r4, %r5;
	setp.ge.s32 	%p1, %r1, %r2;
	@%p1 bra 	$L__BB0_2;
	cvta.to.global.u64 	%rd3, %rd1;
	cvta.to.global.u64 	%rd4, %rd2;
	mul.wide.s32 	%rd5, %r1, 4;
	add.s64 	%rd6, %rd3, %rd5;
	ld.global.f32 	%f1, [%rd6];
	mul.f32 	%f2, %f1, 0f3D372713;
	mul.f32 	%f3, %f1, %f2;
	fma.rn.f32 	%f4, %f1, %f3, %f1;
	mul.f32 	%f5, %f4, 0f3F4C4229;
	abs.f32 	%f6, %f5;
	mul.f32 	%f7, %f6, 0f4038AA3B;
	ex2.approx.ftz.f32 	%f8, %f7;
	add.f32 	%f9, %f8, 0f3F800000;
	rcp.approx.ftz.f32 	%f10, %f9;
	fma.rn.f32 	%f11, %f10, 0fC0000000, 0f3F800000;
	setp.ge.f32 	%p2, %f6, 0f41102CB4;
	selp.f32 	%f12, 0f3F800000, %f11, %p2;
	copysign.f32 	%f13, %f5, %f12;
	mul.f32 	%f14, %f5, %f5;
	fma.rn.f32 	%f15, %f14, 0f3C80F082, 0fBD563CAE;
	fma.rn.f32 	%f16, %f15, %f14, 0f3E085941;
	fma.rn.f32 	%f17, %f16, %f14, 0fBEAAA9ED;
	fma.rn.f32 	%f18, %f17, %f14, 0f00000000;
	fma.rn.f32 	%f19, %f18, %f5, %f5;
	setp.ge.f32 	%p3, %f6, 0f3F19999A;
	selp.f32 	%f20, %f13, %f19, %p3;
	mul.f32 	%f21, %f1, 0f3F000000;
	add.f32 	%f22, %f20, 0f3F800000;
	mul.f32 	%f23, %f21, %f22;
	add.s64 	%rd7, %rd4, %rd5;
	st.global.f32 	[%rd7], %f23;
$L__BB0_2:
	ret;

}
	// .globl	_Z25layer_norm_forward_kernelPKfPfS1_S1_iif
.visible .entry _Z25layer_norm_forward_kernelPKfPfS1_S1_iif(
	.param .u64 .ptr .align 1 _Z25layer_norm_forward_kernelPKfPfS1_S1_iif_param_0,
	.param .u64 .ptr .align 1 _Z25layer_norm_forward_kernelPKfPfS1_S1_iif_param_1,
	.param .u64 .ptr .align 1 _Z25layer_norm_forward_kernelPKfPfS1_S1_iif_param_2,
	.param .u64 .ptr .align 1 _Z25layer_norm_forward_kernelPKfPfS1_S1_iif_param_3,
	.param .u32 _Z25layer_norm_forward_kernelPKfPfS1_S1_iif_param_4,
	.param .u32 _Z25layer_norm_forward_kernelPKfPfS1_S1_iif_param_5,
	.param .f32 _Z25layer_norm_forward_kernelPKfPfS1_S1_iif_param_6
)
{
	.reg .pred 	%p<16>;
	.reg .b32 	%r<35>;
	.reg .b32 	%f<36>;
	.reg .b64 	%rd<20>;

	ld.param.u64 	%rd6, [_Z25layer_norm_forward_kernelPKfPfS1_S1_iif_param_0];
	ld.param.u64 	%rd3, [_Z25layer_norm_forward_kernelPKfPfS1_S1_iif_param_1];
	ld.param.u64 	%rd4, [_Z25layer_norm_forward_kernelPKfPfS1_S1_iif_param_2];
	ld.param.u64 	%rd5, [_Z25layer_norm_forward_kernelPKfPfS1_S1_iif_param_3];
	ld.param.u32 	%r20, [_Z25layer_norm_forward_kernelPKfPfS1_S1_iif_param_4];
	ld.param.u32 	%r19, [_Z25layer_norm_forward_kernelPKfPfS1_S1_iif_param_5];
	ld.param.f32 	%f10, [_Z25layer_norm_forward_kernelPKfPfS1_S1_iif_param_6];
	cvta.to.global.u64 	%rd1, %rd6;
	mov.u32 	%r1, %ctaid.x;
	setp.ge.s32 	%p1, %r1, %r20;
	@%p1 bra 	$L__BB1_24;
	mov.u32 	%r34, %tid.x;
	setp.ge.s32 	%p2, %r34, %r19;
	mov.f32 	%f33, 0f00000000;
	@%p2 bra 	$L__BB1_4;
	mul.lo.s32 	%r3, %r19, %r1;
	mov.f32 	%f33, 0f00000000;
	mov.u32 	%r4, %ntid.x;
	mov.u32 	%r30, %r34;
$L__BB1_3:
	add.s32 	%r21, %r30, %r3;
	mul.wide.s32 	%rd7, %r21, 4;
	add.s64 	%rd8, %rd1, %rd7;
	ld.global.f32 	%f13, [%rd8];
	add.f32 	%f33, %f33, %f13;
	add.s32 	%r30, %r30, %r4;
	setp.lt.s32 	%p3, %r30, %r19;
	@%p3 bra 	$L__BB1_3;
$L__BB1_4:
	shl.b32 	%r22, %r34, 2;
	mov.u32 	%r23, shared;
	add.s32 	%r7, %r23, %r22;
	st.shared.f32 	[%r7], %f33;
	bar.sync 	0;
	mov.u32 	%r8, %ntid.x;
	setp.lt.u32 	%p4, %r8, 2;
	@%p4 bra 	$L__BB1_9;
	mov.u32 	%r31, %r8;
$L__BB1_6:
	shr.u32 	%r10, %r31, 1;
	setp.ge.u32 	%p5, %r34, %r10;
	@%p5 bra 	$L__BB1_8;
	shl.b32 	%r24, %r10, 2;
	add.s32 	%r25, %r7, %r24;
	ld.shared.f32 	%f14, [%r25];
	ld.shared.f32 	%f15, [%r7];
	add.f32 	%f16, %f14, %f15;
	st.shared.f32 	[%r7], %f16;
$L__BB1_8:
	bar.sync 	0;
	setp.gt.u32 	%p6, %r31, 3;
	mov.u32 	%r31, %r10;
	@%p6 bra 	$L__BB1_6;
$L__BB1_9:
	ld.shared.f32 	%f17, [shared];
	cvt.rn.f32.s32 	%f4, %r19;
	div.rn.f32 	%f5, %f17, %f4;
	setp.ne.s32 	%p7, %r34, 0;
	@%p7 bra 	$L__BB1_11;
	cvta.to.global.u64 	%rd9, %rd4;
	mul.wide.u32 	%rd10, %r1, 4;
	add.s64 	%rd11, %rd9, %rd10;
	st.global.f32 	[%rd11], %f5;
$L__BB1_11:
	setp.ge.s32 	%p8, %r34, %r19;
	bar.sync 	0;
	mov.f32 	%f35, 0f00000000;
	@%p8 bra 	$L__BB1_14;
	mul.lo.s32 	%r11, %r19, %r1;
	mov.f32 	%f35, 0f00000000;
	mov.u32 	%r32, %r34;
$L__BB1_13:
	add.s32 	%r26, %r32, %r11;
	mul.wide.s32 	%rd12, %r26, 4;
	add.s64 	%rd13, %rd1, %rd12;
	ld.global.f32 	%f20, [%rd13];
	sub.f32 	%f21, %f20, %f5;
	fma.rn.f32 	%f35, %f21, %f21, %f35;
	add.s32 	%r32, %r32, %r8;
	setp.lt.s32 	%p9, %r32, %r19;
	@%p9 bra 	$L__BB1_13;
$L__BB1_14:
	setp.lt.u32 	%p10, %r8, 2;
	st.shared.f32 	[%r7], %f35;
	bar.sync 	0;
	@%p10 bra 	$L__BB1_19;
	mov.u32 	%r33, %r8;
$L__BB1_16:
	shr.u32 	%r15, %r33, 1;
	setp.ge.u32 	%p11, %r34, %r15;
	@%p11 bra 	$L__BB1_18;
	shl.b32 	%r27, %r15, 2;
	add.s32 	%r28, %r7, %r27;
	ld.shared.f32 	%f22, [%r28];
	ld.shared.f32 	%f23, [%r7];
	add.f32 	%f24, %f22, %f23;
	st.shared.f32 	[%r7], %f24;
$L__BB1_18:
	bar.sync 	0;
	setp.gt.u32 	%p12, %r33, 3;
	mov.u32 	%r33, %r15;
	@%p12 bra 	$L__BB1_16;
$L__BB1_19:
	setp.ne.s32 	%p13, %r34, 0;
	ld.shared.f32 	%f25, [shared];
	div.rn.f32 	%f26, %f25, %f4;
	add.f32 	%f27, %f10, %f26;
	sqrt.rn.f32 	%f28, %f27;
	rcp.rn.f32 	%f9, %f28;
	@%p13 bra 	$L__BB1_21;
	cvta.to.global.u64 	%rd14, %rd5;
	mul.wide.u32 	%rd15, %r1, 4;
	add.s64 	%rd16, %rd14, %rd15;
	st.global.f32 	[%rd16], %f9;
$L__BB1_21:
	setp.ge.s32 	%p14, %r34, %r19;
	bar.sync 	0;
	@%p14 bra 	$L__BB1_24;
	mul.lo.s32 	%r16, %r19, %r1;
	cvta.to.global.u64 	%rd2, %rd3;
$L__BB1_23:
	add.s32 	%r29, %r34, %r16;
	mul.wide.s32 	%rd17, %r29, 4;
	add.s64 	%rd18, %rd1, %rd17;
	ld.global.f32 	%f29, [%rd18];
	sub.f32 	%f30, %f29, %f5;
	mul.f32 	%f31, %f9, %f30;
	add.s64 	%rd19, %rd2, %rd17;
	st.global.f32 	[%rd19], %f31;
	add.s32 	%r34, %r34, %r8;
	setp.lt.s32 	%p15, %r34, %r19;
	@%p15 bra 	$L__BB1_23;
$L__BB1_24:
	ret;

}
	// .globl	_Z18scale_shift_kernelPKfS0_S0_Pfii
.visible .entry _Z18scale_shift_kernelPKfS0_S0_Pfii(
	.param .u64 .ptr .align 1 _Z18scale_shift_kernelPKfS0_S0_Pfii_param_0,
	.param .u64 .ptr .align 1 _Z18scale_shift_kernelPKfS0_S0_Pfii_param_1,
	.param .u64 .ptr .align 1 _Z18scale_shift_kernelPKfS0_S0_Pfii_param_2,
	.param .u64 .ptr .align 1 _Z18scale_shift_kernelPKfS0_S0_Pfii_param_3,
	.param .u32 _Z18scale_shift_kernelPKfS0_S0_Pfii_param_4,
	.param .u32 _Z18scale_shift_kernelPKfS0_S0_Pfii_param_5
)
{
	.reg .pred 	%p<2>;
	.reg .b32 	%r<9>;
	.reg .b32 	%f<5>;
	.reg .b64 	%rd<15>;

	ld.param.u64 	%rd1, [_Z18scale_shift_kernelPKfS0_S0_Pfii_param_0];
	ld.param.u64 	%rd2, [_Z18scale_shift_kernelPKfS0_S0_Pfii_param_1];
	ld.param.u64 	%rd3, [_Z18scale_shift_kernelPKfS0_S0_Pfii_param_2];
	ld.param.u64 	%rd4, [_Z18scale_shift_kernelPKfS0_S0_Pfii_param_3];
	ld.param.u32 	%r3, [_Z18scale_shift_kernelPKfS0_S0_Pfii_param_4];
	ld.param.u32 	%r2, [_Z18scale_shift_kernelPKfS0_S0_Pfii_param_5];
	mov.u32 	%r4, %ctaid.x;
	mov.u32 	%r5, %ntid.x;
	mov.u32 	%r6, %tid.x;
	mad.lo.s32 	%r1, %r4, %r5, %r6;
	mul.lo.s32 	%r7, %r2, %r3;
	setp.ge.s32 	%p1, %r1, %r7;
	@%p1 bra 	$L__BB2_2;
	cvta.to.global.u64 	%rd5, %rd1;
	cvta.to.global.u64 	%rd6, %rd2;
	cvta.to.global.u64 	%rd7, %rd3;
	cvta.to.global.u64 	%rd8, %rd4;
	rem.s32 	%r8, %r1, %r2;
	mul.wide.s32 	%rd9, %r1, 4;
	add.s64 	%rd10, %rd5, %rd9;
	ld.global.f32 	%f1, [%rd10];
	mul.wide.s32 	%rd11, %r8, 4;
	add.s64 	%rd12, %rd6, %rd11;
	ld.global.f32 	%f2, [%rd12];
	add.s64 	%rd13, %rd7, %rd11;
	ld.global.f32 	%f3, [%rd13];
	fma.rn.f32 	%f4, %f1, %f2, %f3;
	add.s64 	%rd14, %rd8, %rd9;
	st.global.f32 	[%rd14], %f4;
$L__BB2_2:
	ret;

}
	// .globl	_Z22softmax_forward_kernelPKfPfii
.visible .entry _Z22softmax_forward_kernelPKfPfii(
	.param .u64 .ptr .align 1 _Z22softmax_forward_kernelPKfPfii_param_0,
	.param .u64 .ptr .align 1 _Z22softmax_forward_kernelPKfPfii_param_1,
	.param .u32 _Z22softmax_forward_kernelPKfPfii_param_2,
	.param .u32 _Z22softmax_forward_kernelPKfPfii_param_3
)
{
	.reg .pred 	%p<16>;
	.reg .b32 	%r<37>;
	.reg .b32 	%f<40>;
	.reg .b64 	%rd<12>;

	ld.param.u64 	%rd3, [_Z22softmax_forward_kernelPKfPfii_param_0];
	ld.param.u64 	%rd4, [_Z22softmax_forward_kernelPKfPfii_param_1];
	ld.param.u32 	%r19, [_Z22softmax_forward_kernelPKfPfii_param_2];
	ld.param.u32 	%r18, [_Z22softmax_forward_kernelPKfPfii_param_3];
	cvta.to.global.u64 	%rd1, %rd3;
	cvta.to.global.u64 	%rd2, %rd4;
	mov.u32 	%r1, %ctaid.y;
	mov.u32 	%r2, %ctaid.x;
	setp.ge.s32 	%p1, %r1, %r19;
	setp.ge.s32 	%p2, %r2, %r18;
	or.pred  	%p3, %p1, %p2;
	@%p3 bra 	$L__BB3_20;
	mad.lo.s32 	%r20, %r18, %r1, %r2;
	mul.lo.s32 	%r3, %r20, %r18;
	mov.u32 	%r36, %tid.x;
	setp.ge.u32 	%p4, %r36, %r18;
	mov.f32 	%f37, 0fF149F2CA;
	@%p4 bra 	$L__BB3_4;
	mov.f32 	%f37, 0fF149F2CA;
	mov.u32 	%r5, %ntid.x;
	mov.u32 	%r32, %r36;
$L__BB3_3:
	add.s32 	%r21, %r32, %r3;
	mul.wide.s32 	%rd5, %r21, 4;
	add.s64 	%rd6, %rd1, %rd5;
	ld.global.f32 	%f11, [%rd6];
	max.f32 	%f37, %f37, %f11;
	add.s32 	%r32, %r32, %r5;
	setp.lt.s32 	%p5, %r32, %r18;
	@%p5 bra 	$L__BB3_3;
$L__BB3_4:
	shl.b32 	%r22, %r36, 2;
	mov.u32 	%r23, shared;
	add.s32 	%r8, %r23, %r22;
	st.shared.f32 	[%r8], %f37;
	bar.sync 	0;
	mov.u32 	%r9, %ntid.x;
	setp.lt.u32 	%p6, %r9, 2;
	@%p6 bra 	$L__BB3_9;
	mov.u32 	%r33, %r9;
$L__BB3_6:
	shr.u32 	%r11, %r33, 1;
	setp.ge.u32 	%p7, %r36, %r11;
	@%p7 bra 	$L__BB3_8;
	ld.shared.f32 	%f12, [%r8];
	shl.b32 	%r24, %r11, 2;
	add.s32 	%r25, %r8, %r24;
	ld.shared.f32 	%f13, [%r25];
	max.f32 	%f14, %f12, %f13;
	st.shared.f32 	[%r8], %f14;
$L__BB3_8:
	bar.sync 	0;
	setp.gt.u32 	%p8, %r33, 3;
	mov.u32 	%r33, %r11;
	@%p8 bra 	$L__BB3_6;
$L__BB3_9:
	setp.ge.u32 	%p9, %r36, %r18;
	mov.f32 	%f39, 0f00000000;
	@%p9 bra 	$L__BB3_12;
	mov.f32 	%f39, 0f00000000;
	ld.shared.f32 	%f4, [shared];
	mov.u32 	%r34, %r36;
$L__BB3_11:
	add.s32 	%r26, %r34, %r3;
	mul.wide.s32 	%rd7, %r26, 4;
	add.s64 	%rd8, %rd1, %rd7;
	ld.global.f32 	%f17, [%rd8];
	sub.f32 	%f18, %f17, %f4;
	fma.rn.f32 	%f19, %f18, 0f3BBB989D, 0f3F000000;
	cvt.sat.f32.f32 	%f20, %f19;
	mov.f32 	%f21, 0f4B400001;
	mov.f32 	%f22, 0f437C0000;
	fma.rm.f32 	%f23, %f20, %f22, %f21;
	add.f32 	%f24, %f23, 0fCB40007F;
	neg.f32 	%f25, %f24;
	fma.rn.f32 	%f26, %f18, 0f3FB8AA3B, %f25;
	fma.rn.f32 	%f27, %f18, 0f32A57060, %f26;
	mov.b32 	%r27, %f23;
	shl.b32 	%r28, %r27, 23;
	mov.b32 	%f28, %r28;
	ex2.approx.ftz.f32 	%f29, %f27;
	mul.f32 	%f30, %f29, %f28;
	add.s64 	%rd9, %rd2, %rd7;
	st.global.f32 	[%rd9], %f30;
	add.f32 	%f39, %f39, %f30;
	add.s32 	%r34, %r34, %r9;
	setp.lt.s32 	%p10, %r34, %r18;
	@%p10 bra 	$L__BB3_11;
$L__BB3_12:
	setp.lt.u32 	%p11, %r9, 2;
	st.shared.f32 	[%r8], %f39;
	bar.sync 	0;
	@%p11 bra 	$L__BB3_17;
	mov.u32 	%r35, %r9;
$L__BB3_14:
	shr.u32 	%r15, %r35, 1;
	setp.ge.u32 	%p12, %r36, %r15;
	@%p12 bra 	$L__BB3_16;
	shl.b32 	%r29, %r15, 2;
	add.s32 	%r30, %r8, %r29;
	ld.shared.f32 	%f31, [%r30];
	ld.shared.f32 	%f32, [%r8];
	add.f32 	%f33, %f31, %f32;
	st.shared.f32 	[%r8], %f33;
$L__BB3_16:
	bar.sync 	0;
	setp.gt.u32 	%p13, %r35, 3;
	mov.u32 	%r35, %r15;
	@%p13 bra 	$L__BB3_14;
$L__BB3_17:
	setp.ge.u32 	%p14, %r36, %r18;
	@%p14 bra 	$L__BB3_20;
	ld.shared.f32 	%f8, [shared];
$L__BB3_19:
	add.s32 	%r31, %r36, %r3;
	mul.wide.s32 	%rd10, %r31, 4;
	add.s64 	%rd11, %rd2, %rd10;
	ld.global.f32 	%f34, [%rd11];
	div.rn.f32 	%f35, %f34, %f8;
	st.global.f32 	[%rd11], %f35;
	add.s32 	%r36, %r36, %r9;
	setp.lt.s32 	%p15, %r36, %r18;
	@%p15 bra 	$L__BB3_19;
$L__BB3_20:
	ret;

}
	// .globl	_Z10add_kernelPKfS0_Pfi
.visible .entry _Z10add_kernelPKfS0_Pfi(
	.param .u64 .ptr .align 1 _Z10add_kernelPKfS0_Pfi_param_0,
	.param .u64 .ptr .align 1 _Z10add_kernelPKfS0_Pfi_param_1,
	.param .u64 .ptr .align 1 _Z10add_kernelPKfS0_Pfi_param_2,
	.param .u32 _Z10add_kernelPKfS0_Pfi_param_3
)
{
	.reg .pred 	%p<2>;
	.reg .b32 	%r<6>;
	.reg .b32 	%f<4>;
	.reg .b64 	%rd<11>;

	ld.param.u64 	%rd1, [_Z10add_kernelPKfS0_Pfi_param_0];
	ld.param.u64 	%rd2, [_Z10add_kernelPKfS0_Pfi_param_1];
	ld.param.u64 	%rd3, [_Z10add_kernelPKfS0_Pfi_param_2];
	ld.param.u32 	%r2, [_Z10add_kernelPKfS0_Pfi_param_3];
	mov.u32 	%r3, %ctaid.x;
	mov.u32 	%r4, %ntid.x;
	mov.u32 	%r5, %tid.x;
	mad.lo.s32 	%r1, %r3, %r4, %r5;
	setp.ge.s32 	%p1, %r1, %r2;
	@%p1 bra 	$L__BB4_2;
	cvta.to.global.u64 	%rd4, %rd1;
	cvta.to.global.u64 	%rd5, %rd2;
	cvta.to.global.u64 	%rd6, %rd3;
	mul.wide.s32 	%rd7, %r1, 4;
	add.s64 	%rd8, %rd4, %rd7;
	ld.global.f32 	%f1, [%rd8];
	add.s64 	%rd9, %rd5, %rd7;
	ld.global.f32 	%f2, [%rd9];
	add.f32 	%f3, %f1, %f2;
	add.s64 	%rd10, %rd6, %rd7;
	st.global.f32 	[%rd10], %f3;
$L__BB4_2:
	ret;

}
	// .globl	_Z12scale_kernelPKffPfi
.visible .entry _Z12scale_kernelPKffPfi(
	.param .u64 .ptr .align 1 _Z12scale_kernelPKffPfi_param_0,
	.param .f32 _Z12scale_kernelPKffPfi_param_1,
	.param .u64 .ptr .align 1 _Z12scale_kernelPKffPfi_param_2,
	.param .u32 _Z12scale_kernelPKffPfi_param_3
)
{
	.reg .pred 	%p<2>;
	.reg .b32 	%r<6>;
	.reg .b32 	%f<4>;
	.reg .b64 	%rd<8>;

	ld.param.u64 	%rd1, [_Z12scale_kernelPKffPfi_param_0];
	ld.param.f32 	%f1, [_Z12scale_kernelPKffPfi_param_1];
	ld.param.u64 	%rd2, [_Z12scale_kernelPKffPfi_param_2];
	ld.param.u32 	%r2, [_Z12scale_kernelPKffPfi_param_3];
	mov.u32 	%r3, %ctaid.x;
	mov.u32 	%r4, %ntid.x;
	mov.u32 	%r5, %tid.x;
	mad.lo.s32 	%r1, %r3, %r4, %r5;
	setp.ge.s32 	%p1, %r1, %r2;
	@%p1 bra 	$L__BB5_2;
	cvta.to.global.u64 	%rd3, %rd1;
	cvta.to.global.u64 	%rd4, %rd2;
	mul.wide.s32 	%rd5, %r1, 4;
	add.s64 	%rd6, %rd3, %rd5;
	ld.global.f32 	%f2, [%rd6];
	mul.f32 	%f3, %f1, %f2;
	add.s64 	%rd7, %rd4, %rd5;
	st.global.f32 	[%rd7], %f3;
$L__BB5_2:
	ret;

}
	// .globl	_Z15mse_loss_kernelPKfS0_Pfi
.visible .entry _Z15mse_loss_kernelPKfS0_Pfi(
	.param .u64 .ptr .align 1 _Z15mse_loss_kernelPKfS0_Pfi_param_0,
	.param .u64 .ptr .align 1 _Z15mse_loss_kernelPKfS0_Pfi_param_1,
	.param .u64 .ptr .align 1 _Z15mse_loss_kernelPKfS0_Pfi_param_2,
	.param .u32 _Z15mse_loss_kernelPKfS0_Pfi_param_3
)
{
	.reg .pred 	%p<6>;
	.reg .b32 	%r<14>;
	.reg .b32 	%f<16>;
	.reg .b64 	%rd<10>;

	ld.param.u64 	%rd1, [_Z15mse_loss_kernelPKfS0_Pfi_param_0];
	ld.param.u64 	%rd2, [_Z15mse_loss_kernelPKfS0_Pfi_param_1];
	ld.param.u64 	%rd3, [_Z15mse_loss_kernelPKfS0_Pfi_param_2];
	ld.param.u32 	%r7, [_Z15mse_loss_kernelPKfS0_Pfi_param_3];
	mov.u32 	%r8, %ctaid.x;
	mov.u32 	%r13, %ntid.x;
	mov.u32 	%r2, %tid.x;
	mad.lo.s32 	%r3, %r8, %r13, %r2;
	setp.ge.s32 	%p1, %r3, %r7;
	mov.f32 	%f15, 0f00000000;
	@%p1 bra 	$L__BB6_2;
	cvta.to.global.u64 	%rd4, %rd1;
	cvta.to.global.u64 	%rd5, %rd2;
	mul.wide.s32 	%rd6, %r3, 4;
	add.s64 	%rd7, %rd4, %rd6;
	ld.global.f32 	%f4, [%rd7];
	add.s64 	%rd8, %rd5, %rd6;
	ld.global.f32 	%f5, [%rd8];
	sub.f32 	%f6, %f4, %f5;
	mul.f32 	%f15, %f6, %f6;
$L__BB6_2:
	shl.b32 	%r9, %r2, 2;
	mov.u32 	%r10, sdata;
	add.s32 	%r4, %r10, %r9;
	st.shared.f32 	[%r4], %f15;
	bar.sync 	0;
	setp.lt.u32 	%p2, %r13, 2;
	@%p2 bra 	$L__BB6_6;
$L__BB6_3:
	shr.u32 	%r6, %r13, 1;
	setp.ge.u32 	%p3, %r2, %r6;
	@%p3 bra 	$L__BB6_5;
	shl.b32 	%r11, %r6, 2;
	add.s32 	%r12, %r4, %r11;
	ld.shared.f32 	%f7, [%r12];
	ld.shared.f32 	%f8, [%r4];
	add.f32 	%f9, %f7, %f8;
	st.shared.f32 	[%r4], %f9;
$L__BB6_5:
	bar.sync 	0;
	setp.gt.u32 	%p4, %r13, 3;
	mov.u32 	%r13, %r6;
	@%p4 bra 	$L__BB6_3;
$L__BB6_6:
	setp.ne.s32 	%p5, %r2, 0;
	@%p5 bra 	$L__BB6_8;
	ld.shared.f32 	%f10, [sdata];
	mul.f32 	%f11, %f10, 0f3F000000;
	cvt.rn.f32.s32 	%f12, %r7;
	div.rn.f32 	%f13, %f11, %f12;
	cvta.to.global.u64 	%rd9, %rd3;
	atom.global.add.f32 	%f14, [%rd9], %f13;
$L__BB6_8:
	ret;

}
	// .globl	_Z15mse_grad_kernelPKfS0_Pfi
.visible .entry _Z15mse_grad_kernelPKfS0_Pfi(
	.param .u64 .ptr .align 1 _Z15mse_grad_kernelPKfS0_Pfi_param_0,
	.param .u64 .ptr .align 1 _Z15mse_grad_kernelPKfS0_Pfi_param_1,
	.param .u64 .ptr .align 1 _Z15mse_grad_kernelPKfS0_Pfi_param_2,
	.param .u32 _Z15mse_grad_kernelPKfS0_Pfi_param_3
)
{
	.reg .pred 	%p<2>;
	.reg .b32 	%r<6>;
	.reg .b32 	%f<6>;
	.reg .b64 	%rd<11>;

	ld.param.u64 	%rd1, [_Z15mse_grad_kernelPKfS0_Pfi_param_0];
	ld.param.u64 	%rd2, [_Z15mse_grad_kernelPKfS0_Pfi_param_1];
	ld.param.u64 	%rd3, [_Z15mse_grad_kernelPKfS0_Pfi_param_2];
	ld.param.u32 	%r2, [_Z15mse_grad_kernelPKfS0_Pfi_param_3];
	mov.u32 	%r3, %ctaid.x;
	mov.u32 	%r4, %ntid.x;
	mov.u32 	%r5, %tid.x;
	mad.lo.s32 	%r1, %r3, %r4, %r5;
	setp.ge.s32 	%p1, %r1, %r2;
	@%p1 bra 	$L__BB7_2;
	cvta.to.global.u64 	%rd4, %rd1;
	cvta.to.global.u64 	%rd5, %rd2;
	cvta.to.global.u64 	%rd6, %rd3;
	mul.wide.s32 	%rd7, %r1, 4;
	add.s64 	%rd8, %rd4, %rd7;
	ld.global.f32 	%f1, [%rd8];
	add.s64 	%rd9, %rd5, %rd7;
	ld.global.f32 	%f2, [%rd9];
	sub.f32 	%f3, %f1, %f2;
	cvt.rn.f32.s32 	%f4, %r2;
	div.rn.f32 	%f5, %f3, %f4;
	add.s64 	%rd10, %rd6, %rd7;
	st.global.f32 	[%rd10], %f5;
$L__BB7_2:
	ret;

}
	// .globl	_Z20gelu_backward_kernelPKfS0_Pfi
.visible .entry _Z20gelu_backward_kernelPKfS0_Pfi(
	.param .u64 .ptr .align 1 _Z20gelu_backward_kernelPKfS0_Pfi_param_0,
	.param .u64 .ptr .align 1 _Z20gelu_backward_kernelPKfS0_Pfi_param_1,
	.param .u64 .ptr .align 1 _Z20gelu_backward_kernelPKfS0_Pfi_param_2,
	.param .u32 _Z20gelu_backward_kernelPKfS0_Pfi_param_3
)
{
	.reg .pred 	%p<4>;
	.reg .b32 	%r<6>;
	.reg .b32 	%f<34>;
	.reg .b64 	%rd<11>;

	ld.param.u64 	%rd1, [_Z20gelu_backward_kernelPKfS0_Pfi_param_0];
	ld.param.u64 	%rd2, [_Z20gelu_backward_kernelPKfS0_Pfi_param_1];
	ld.param.u64 	%rd3, [_Z20gelu_backward_kernelPKfS0_Pfi_param_2];
	ld.param.u32 	%r2, [_Z20gelu_backward_kernelPKfS0_Pfi_param_3];
	mov.u32 	%r3, %ctaid.x;
	mov.u32 	%r4, %ntid.x;
	mov.u32 	%r5, %tid.x;
	mad.lo.s32 	%r1, %r3, %r4, %r5;
	setp.ge.s32 	%p1, %r1, %r2;
	@%p1 bra 	$L__BB8_2;
	cvta.to.global.u64 	%rd4, %rd1;
	cvta.to.global.u64 	%rd5, %rd2;
	cvta.to.global.u64 	%rd6, %rd3;
	mul.wide.s32 	%rd7, %r1, 4;
	add.s64 	%rd8, %rd4, %rd7;
	ld.global.f32 	%f1, [%rd8];
	mul.f32 	%f2, %f1, 0f3D372713;
	mul.f32 	%f3, %f1, %f2;
	fma.rn.f32 	%f4, %f1, %f3, %f1;
	mul.f32 	%f5, %f4, 0f3F4C4229;
	abs.f32 	%f6, %f5;
	mul.f32 	%f7, %f6, 0f4038AA3B;
	ex2.approx.ftz.f32 	%f8, %f7;
	add.f32 	%f9, %f8, 0f3F800000;
	rcp.approx.ftz.f32 	%f10, %f9;
	fma.rn.f32 	%f11, %f10, 0fC0000000, 0f3F800000;
	setp.ge.f32 	%p2, %f6, 0f41102CB4;
	selp.f32 	%f12, 0f3F800000, %f11, %p2;
	copysign.f32 	%f13, %f5, %f12;
	mul.f32 	%f14, %f5, %f5;
	fma.rn.f32 	%f15, %f14, 0f3C80F082, 0fBD563CAE;
	fma.rn.f32 	%f16, %f15, %f14, 0f3E085941;
	fma.rn.f32 	%f17, %f16, %f14, 0fBEAAA9ED;
	fma.rn.f32 	%f18, %f17, %f14, 0f00000000;
	fma.rn.f32 	%f19, %f18, %f5, %f5;
	setp.ge.f32 	%p3, %f6, 0f3F19999A;
	selp.f32 	%f20, %f13, %f19, %p3;
	mul.f32 	%f21, %f20, %f20;
	mov.f32 	%f22, 0f3F800000;
	sub.f32 	%f23, %f22, %f21;
	mul.f32 	%f24, %f1, 0f3E095D4E;
	fma.rn.f32 	%f25, %f1, %f24, 0f3F800000;
	mul.f32 	%f26, %f25, 0f3F4C4229;
	add.f32 	%f27, %f20, 0f3F800000;
	mul.f32 	%f28, %f1, 0f3F000000;
	mul.f32 	%f29, %f28, %f23;
	mul.f32 	%f30, %f26, %f29;
	fma.rn.f32 	%f31, %f27, 0f3F000000, %f30;
	add.s64 	%rd9, %rd5, %rd7;
	ld.global.f32 	%f32, [%rd9];
	mul.f32 	%f33, %f32, %f31;
	add.s64 	%rd10, %rd6, %rd7;
	st.global.f32 	[%rd10], %f33;
$L__BB8_2:
	ret;

}
	// .globl	_Z26layer_norm_backward_kernelPKfS0_S0_S0_Pfii
.visible .entry _Z26layer_norm_backward_kernelPKfS0_S0_S0_Pfii(
	.param .u64 .ptr .align 1 _Z26layer_norm_backward_kernelPKfS0_S0_S0_Pfii_param_0,
	.param .u64 .ptr .align 1 _Z26layer_norm_backward_kernelPKfS0_S0_S0_Pfii_param_1,
	.param .u64 .ptr .align 1 _Z26layer_norm_backward_kernelPKfS0_S0_S0_Pfii_param_2,
	.param .u64 .ptr .align 1 _Z26layer_norm_backward_kernelPKfS0_S0_S0_Pfii_param_3,
	.param .u64 .ptr .align 1 _Z26layer_norm_backward_kernelPKfS0_S0_S0_Pfii_param_4,
	.param .u32 _Z26layer_norm_backward_kernelPKfS0_S0_S0_Pfii_param_5,
	.param .u32 _Z26layer_norm_backward_kernelPKfS0_S0_S0_Pfii_param_6
)
{
	.reg .pred 	%p<9>;
	.reg .b32 	%r<27>;
	.reg .b32 	%f<43>;
	.reg .b64 	%rd<21>;

	ld.param.u64 	%rd7, [_Z26layer_norm_backward_kernelPKfS0_S0_S0_Pfii_param_0];
	ld.param.u64 	%rd8, [_Z26layer_norm_backward_kernelPKfS0_S0_S0_Pfii_param_1];
	ld.param.u64 	%rd4, [_Z26layer_norm_backward_kernelPKfS0_S0_S0_Pfii_param_2];
	ld.param.u64 	%rd5, [_Z26layer_norm_backward_kernelPKfS0_S0_S0_Pfii_param_3];
	ld.param.u64 	%rd6, [_Z26layer_norm_backward_kernelPKfS0_S0_S0_Pfii_param_4];
	ld.param.u32 	%r15, [_Z26layer_norm_backward_kernelPKfS0_S0_S0_Pfii_param_5];
	ld.param.u32 	%r14, [_Z26layer_norm_backward_kernelPKfS0_S0_S0_Pfii_param_6];
	cvta.to.global.u64 	%rd1, %rd7;
	cvta.to.global.u64 	%rd2, %rd8;
	mov.u32 	%r1, %ctaid.x;
	setp.ge.s32 	%p1, %r1, %r15;
	@%p1 bra 	$L__BB9_12;
	cvta.to.global.u64 	%rd9, %rd4;
	cvta.to.global.u64 	%rd10, %rd5;
	mov.u32 	%r2, %ntid.x;
	mul.wide.u32 	%rd11, %r1, 4;
	add.s64 	%rd12, %rd9, %rd11;
	ld.global.f32 	%f1, [%rd12];
	add.s64 	%rd13, %rd10, %rd11;
	ld.global.f32 	%f2, [%rd13];
	mul.lo.s32 	%r3, %r14, %r1;
	mov.u32 	%r26, %tid.x;
	setp.ge.s32 	%p2, %r26, %r14;
	mov.f32 	%f41, 0f00000000;
	mov.f32 	%f42, %f41;
	@%p2 bra 	$L__BB9_4;
	mov.f32 	%f42, 0f00000000;
	mov.u32 	%r24, %r26;
	mov.f32 	%f41, %f42;
$L__BB9_3:
	add.s32 	%r16, %r24, %r3;
	mul.wide.s32 	%rd14, %r16, 4;
	add.s64 	%rd15, %rd2, %rd14;
	ld.global.f32 	%f14, [%rd15];
	sub.f32 	%f15, %f14, %f1;
	add.s64 	%rd16, %rd1, %rd14;
	ld.global.f32 	%f16, [%rd16];
	add.f32 	%f41, %f41, %f16;
	fma.rn.f32 	%f42, %f16, %f15, %f42;
	add.s32 	%r24, %r24, %r2;
	setp.lt.s32 	%p3, %r24, %r14;
	@%p3 bra 	$L__BB9_3;
$L__BB9_4:
	shl.b32 	%r17, %r2, 2;
	mov.u32 	%r18, shared;
	add.s32 	%r7, %r18, %r17;
	shl.b32 	%r19, %r26, 2;
	add.s32 	%r8, %r18, %r19;
	st.shared.f32 	[%r8], %f41;
	add.s32 	%r9, %r7, %r19;
	st.shared.f32 	[%r9], %f42;
	bar.sync 	0;
	setp.lt.u32 	%p4, %r2, 2;
	@%p4 bra 	$L__BB9_9;
	mov.u32 	%r25, %r2;
$L__BB9_6:
	shr.u32 	%r11, %r25, 1;
	setp.ge.u32 	%p5, %r26, %r11;
	@%p5 bra 	$L__BB9_8;
	shl.b32 	%r20, %r11, 2;
	add.s32 	%r21, %r8, %r20;
	ld.shared.f32 	%f17, [%r21];
	ld.shared.f32 	%f18, [%r8];
	add.f32 	%f19, %f17, %f18;
	st.shared.f32 	[%r8], %f19;
	add.s32 	%r22, %r9, %r20;
	ld.shared.f32 	%f20, [%r22];
	ld.shared.f32 	%f21, [%r9];
	add.f32 	%f22, %f20, %f21;
	st.shared.f32 	[%r9], %f22;
$L__BB9_8:
	bar.sync 	0;
	setp.gt.u32 	%p6, %r25, 3;
	mov.u32 	%r25, %r11;
	@%p6 bra 	$L__BB9_6;
$L__BB9_9:
	setp.ge.s32 	%p7, %r26, %r14;
	@%p7 bra 	$L__BB9_12;
	ld.shared.f32 	%f23, [shared];
	ld.shared.f32 	%f24, [%r7];
	mul.f32 	%f25, %f2, 0f3F000000;
	mul.f32 	%f26, %f2, %f25;
	mul.f32 	%f27, %f2, %f26;
	mul.f32 	%f28, %f27, %f24;
	fma.rn.f32 	%f9, %f27, %f24, %f28;
	cvt.rn.f32.u32 	%f10, %r14;
	neg.f32 	%f29, %f2;
	mul.f32 	%f30, %f23, %f29;
	div.rn.f32 	%f11, %f30, %f10;
	cvta.to.global.u64 	%rd3, %rd6;
$L__BB9_11:
	add.s32 	%r23, %r26, %r3;
	mul.wide.s32 	%rd17, %r23, 4;
	add.s64 	%rd18, %rd2, %rd17;
	ld.global.f32 	%f31, [%rd18];
	sub.f32 	%f32, %f31, %f1;
	add.s64 	%rd19, %rd1, %rd17;
	ld.global.f32 	%f33, [%rd19];
	mul.f32 	%f34, %f2, %f33;
	mul.f32 	%f35, %f9, %f32;
	div.rn.f32 	%f36, %f35, %f10;
	sub.f32 	%f37, %f34, %f36;
	add.f32 	%f38, %f11, %f37;
	add.s64 	%rd20, %rd3, %rd17;
	st.global.f32 	[%rd20], %f38;
	add.s32 	%r26, %r26, %r2;
	setp.lt.s32 	%p8, %r26, %r14;
	@%p8 bra 	$L__BB9_11;
$L__BB9_12:
	ret;

}
	// .globl	_Z23softmax_backward_kernelPKfS0_Pfii
.visible .entry _Z23softmax_backward_kernelPKfS0_Pfii(
	.param .u64 .ptr .align 1 _Z23softmax_backward_kernelPKfS0_Pfii_param_0,
	.param .u64 .ptr .align 1 _Z23softmax_backward_kernelPKfS0_Pfii_param_1,
	.param .u64 .ptr .align 1 _Z23softmax_backward_kernelPKfS0_Pfii_param_2,
	.param .u32 _Z23softmax_backward_kernelPKfS0_Pfii_param_3,
	.param .u32 _Z23softmax_backward_kernelPKfS0_Pfii_param_4
)
{
	.reg .pred 	%p<11>;
	.reg .b32 	%r<26>;
	.reg .b32 	%f<18>;
	.reg .b64 	%rd<14>;

	ld.param.u64 	%rd5, [_Z23softmax_backward_kernelPKfS0_Pfii_param_0];
	ld.param.u64 	%rd6, [_Z23softmax_backward_kernelPKfS0_Pfii_param_1];
	ld.param.u64 	%rd4, [_Z23softmax_backward_kernelPKfS0_Pfii_param_2];
	ld.param.u32 	%r15, [_Z23softmax_backward_kernelPKfS0_Pfii_param_3];
	ld.param.u32 	%r14, [_Z23softmax_backward_kernelPKfS0_Pfii_param_4];
	cvta.to.global.u64 	%rd1, %rd6;
	cvta.to.global.u64 	%rd2, %rd5;
	mov.u32 	%r1, %ctaid.y;
	mov.u32 	%r2, %ctaid.x;
	setp.ge.s32 	%p1, %r1, %r15;
	setp.ge.s32 	%p2, %r2, %r14;
	or.pred  	%p3, %p1, %p2;
	@%p3 bra 	$L__BB10_12;
	mad.lo.s32 	%r16, %r14, %r1, %r2;
	mul.lo.s32 	%r3, %r16, %r14;
	mov.u32 	%r25, %tid.x;
	setp.ge.u32 	%p4, %r25, %r14;
	mov.f32 	%f17, 0f00000000;
	@%p4 bra 	$L__BB10_4;
	mov.f32 	%f17, 0f00000000;
	mov.u32 	%r5, %ntid.x;
	mov.u32 	%r23, %r25;
$L__BB10_3:
	add.s32 	%r17, %r23, %r3;
	mul.wide.s32 	%rd7, %r17, 4;
	add.s64 	%rd8, %rd1, %rd7;
	ld.global.f32 	%f7, [%rd8];
	add.s64 	%rd9, %rd2, %rd7;
	ld.global.f32 	%f8, [%rd9];
	fma.rn.f32 	%f17, %f7, %f8, %f17;
	add.s32 	%r23, %r23, %r5;
	setp.lt.s32 	%p5, %r23, %r14;
	@%p5 bra 	$L__BB10_3;
$L__BB10_4:
	shl.b32 	%r18, %r25, 2;
	mov.u32 	%r19, shared;
	add.s32 	%r8, %r19, %r18;
	st.shared.f32 	[%r8], %f17;
	bar.sync 	0;
	mov.u32 	%r9, %ntid.x;
	setp.lt.u32 	%p6, %r9, 2;
	@%p6 bra 	$L__BB10_9;
	mov.u32 	%r24, %r9;
$L__BB10_6:
	shr.u32 	%r11, %r24, 1;
	setp.ge.u32 	%p7, %r25, %r11;
	@%p7 bra 	$L__BB10_8;
	shl.b32 	%r20, %r11, 2;
	add.s32 	%r21, %r8, %r20;
	ld.shared.f32 	%f9, [%r21];
	ld.shared.f32 	%f10, [%r8];
	add.f32 	%f11, %f9, %f10;
	st.shared.f32 	[%r8], %f11;
$L__BB10_8:
	bar.sync 	0;
	setp.gt.u32 	%p8, %r24, 3;
	mov.u32 	%r24, %r11;
	@%p8 bra 	$L__BB10_6;
$L__BB10_9:
	setp.ge.u32 	%p9, %r25, %r14;
	@%p9 bra 	$L__BB10_12;
	ld.shared.f32 	%f4, [shared];
	cvta.to.global.u64 	%rd3, %rd4;
$L__BB10_11:
	add.s32 	%r22, %r25, %r3;
	mul.wide.s32 	%rd10, %r22, 4;
	add.s64 	%rd11, %rd2, %rd10;
	ld.global.f32 	%f12, [%rd11];
	add.s64 	%rd12, %rd1, %rd10;
	ld.global.f32 	%f13, [%rd12];
	sub.f32 	%f14, %f13, %f4;
	mul.f32 	%f15, %f12, %f14;
	add.s64 	%rd13, %rd3, %rd10;
	st.global.f32 	[%rd13], %f15;
	add.s32 	%r25, %r25, %r9;
	setp.lt.s32 	%p10, %r25, %r14;
	@%p10 bra 	$L__BB10_11;
$L__BB10_12:
	ret;

}
	// .globl	_Z22elementwise_mul_kernelPKfS0_Pfi
.visible .entry _Z22elementwise_mul_kernelPKfS0_Pfi(
	.param .u64 .ptr .align 1 _Z22elementwise_mul_kernelPKfS0_Pfi_param_0,
	.param .u64 .ptr .align 1 _Z22elementwise_mul_kernelPKfS0_Pfi_param_1,
	.param .u64 .ptr .align 1 _Z22elementwise_mul_kernelPKfS0_Pfi_param_2,
	.param .u32 _Z22elementwise_mul_kernelPKfS0_Pfi_param_3
)
{
	.reg .pred 	%p<2>;
	.reg .b32 	%r<6>;
	.reg .b32 	%f<4>;
	.reg .b64 	%rd<11>;

	ld.param.u64 	%rd1, [_Z22elementwise_mul_kernelPKfS0_Pfi_param_0];
	ld.param.u64 	%rd2, [_Z22elementwise_mul_kernelPKfS0_Pfi_param_1];
	ld.param.u64 	%rd3, [_Z22elementwise_mul_kernelPKfS0_Pfi_param_2];
	ld.param.u32 	%r2, [_Z22elementwise_mul_kernelPKfS0_Pfi_param_3];
	mov.u32 	%r3, %ctaid.x;
	mov.u32 	%r4, %ntid.x;
	mov.u32 	%r5, %tid.x;
	mad.lo.s32 	%r1, %r3, %r4, %r5;
	setp.ge.s32 	%p1, %r1, %r2;
	@%p1 bra 	$L__BB11_2;
	cvta.to.global.u64 	%rd4, %rd1;
	cvta.to.global.u64 	%rd5, %rd2;
	cvta.to.global.u64 	%rd6, %rd3;
	mul.wide.s32 	%rd7, %r1, 4;
	add.s64 	%rd8, %rd4, %rd7;
	ld.global.f32 	%f1, [%rd8];
	add.s64 	%rd9, %rd5, %rd7;
	ld.global.f32 	%f2, [%rd9];
	mul.f32 	%f3, %f1, %f2;
	add.s64 	%rd10, %rd6, %rd7;
	st.global.f32 	[%rd10], %f3;
$L__BB11_2:
	ret;

}
	// .globl	_Z20sum_reduction_kernelPKfPfii
.visible .entry _Z20sum_reduction_kernelPKfPfii(
	.param .u64 .ptr .align 1 _Z20sum_reduction_kernelPKfPfii_param_0,
	.param .u64 .ptr .align 1 _Z20sum_reduction_kernelPKfPfii_param_1,
	.param .u32 _Z20sum_reduction_kernelPKfPfii_param_2,
	.param .u32 _Z20sum_reduction_kernelPKfPfii_param_3
)
{
	.reg .pred 	%p<8>;
	.reg .b32 	%r<19>;
	.reg .b32 	%f<13>;
	.reg .b64 	%rd<9>;

	ld.param.u64 	%rd2, [_Z20sum_reduction_kernelPKfPfii_param_0];
	ld.param.u64 	%rd3, [_Z20sum_reduction_kernelPKfPfii_param_1];
	ld.param.u32 	%r10, [_Z20sum_reduction_kernelPKfPfii_param_2];
	ld.param.u32 	%r11, [_Z20sum_reduction_kernelPKfPfii_param_3];
	mov.u32 	%r1, %ctaid.x;
	setp.ge.s32 	%p1, %r1, %r11;
	@%p1 bra 	$L__BB12_10;
	mov.u32 	%r2, %tid.x;
	setp.ge.s32 	%p2, %r2, %r10;
	mov.f32 	%f12, 0f00000000;
	@%p2 bra 	$L__BB12_4;
	mov.u32 	%r3, %ntid.x;
	cvta.to.global.u64 	%rd1, %rd2;
	mov.f32 	%f12, 0f00000000;
	mov.u32 	%r17, %r2;
$L__BB12_3:
	mad.lo.s32 	%r12, %r17, %r11, %r1;
	mul.wide.s32 	%rd4, %r12, 4;
	add.s64 	%rd5, %rd1, %rd4;
	ld.global.f32 	%f6, [%rd5];
	add.f32 	%f12, %f12, %f6;
	add.s32 	%r17, %r17, %r3;
	setp.lt.s32 	%p3, %r17, %r10;
	@%p3 bra 	$L__BB12_3;
$L__BB12_4:
	shl.b32 	%r13, %r2, 2;
	mov.u32 	%r14, sdata;
	add.s32 	%r6, %r14, %r13;
	st.shared.f32 	[%r6], %f12;
	bar.sync 	0;
	mov.u32 	%r18, %ntid.x;
	setp.lt.u32 	%p4, %r18, 2;
	@%p4 bra 	$L__BB12_8;
$L__BB12_5:
	shr.u32 	%r9, %r18, 1;
	setp.ge.u32 	%p5, %r2, %r9;
	@%p5 bra 	$L__BB12_7;
	shl.b32 	%r15, %r9, 2;
	add.s32 	%r16, %r6, %r15;
	ld.shared.f32 	%f7, [%r16];
	ld.shared.f32 	%f8, [%r6];
	add.f32 	%f9, %f7, %f8;
	st.shared.f32 	[%r6], %f9;
$L__BB12_7:
	bar.sync 	0;
	setp.gt.u32 	%p6, %r18, 3;
	mov.u32 	%r18, %r9;
	@%p6 bra 	$L__BB12_5;
$L__BB12_8:
	setp.ne.s32 	%p7, %r2, 0;
	@%p7 bra 	$L__BB12_10;
	ld.shared.f32 	%f10, [sdata];
	cvta.to.global.u64 	%rd6, %rd3;
	mul.wide.u32 	%rd7, %r1, 4;
	add.s64 	%rd8, %rd6, %rd7;
	st.global.f32 	[%rd8], %f10;
$L__BB12_10:
	ret;

}


// ===== COMPILED SASS (sm_100) =====

	.target	sm_100

	.elftype	@"ET_EXEC"


//--------------------- .note.nv.tkinfo           --------------------------
	.section	.note.nv.tkinfo,"",@"SHT_NOTE"
	.sectionflags	@"SHF_NOTE_NV_TKINFO"
	.tkinfo
        /*0018*/ 	.word	0x00000002
        /*0030*/ 	.string	""
        /*0030*/ 	.string	"ptxas"
        /*0030*/ 	.string	"Cuda compilation tools, release 13.0, V13.0.88"
        /*0030*/ 	.string	"Build cuda_13.0.r13.0/compiler.36424714_0"
        /*0030*/ 	.string	"-arch sm_100 -m 64 "



//--------------------- .note.nv.cuinfo           --------------------------
	.section	.note.nv.cuinfo,"",@"SHT_NOTE"
	.sectionflags	@"SHF_NOTE_NV_CUINFO"
        /*0018*/ 	.short	0x0002
        /*001a*/ 	.short	0x0064
        /*001c*/ 	.short	0x0082
	.zero		2


//--------------------- .nv.info                  --------------------------
	.section	.nv.info,"",@"SHT_CUDA_INFO"
	.align	4


	//----- nvinfo : EIATTR_REGCOUNT
	.align		4
        /*0000*/ 	.byte	0x04, 0x2f
        /*0002*/ 	.short	(.L_1 - .L_0)
	.align		4
.L_0:
        /*0004*/ 	.word	index@(_Z19gelu_forward_kernelPKfPfi)
        /*0008*/ 	.word	0x0000000e


	//----- nvinfo : EIATTR_FRAME_SIZE
	.align		4
.L_1:
        /*000c*/ 	.byte	0x04, 0x11
        /*000e*/ 	.short	(.L_3 - .L_2)
	.align		4
.L_2:
        /*0010*/ 	.word	index@(_Z19gelu_forward_kernelPKfPfi)
        /*0014*/ 	.word	0x00000000


	//----- nvinfo : EIATTR_REGCOUNT
	.align		4
.L_3:
        /*0018*/ 	.byte	0x04, 0x2f
        /*001a*/ 	.short	(.L_5 - .L_4)
	.align		4
.L_4:
        /*001c*/ 	.word	index@(_Z25layer_norm_forward_kernelPKfPfS1_S1_iif)
        /*0020*/ 	.word	0x00000013


	//----- nvinfo : EIATTR_FRAME_SIZE
	.align		4
.L_5:
        /*0024*/ 	.byte	0x04, 0x11
        /*0026*/ 	.short	(.L_7 - .L_6)
	.align		4
.L_6:
        /*0028*/ 	.word	index@($__internal_6_$__cuda_sm3x_div_rn_noftz_f32_slowpath)
        /*002c*/ 	.word	0x00000000


	//----- nvinfo : EIATTR_FRAME_SIZE
	.align		4
.L_7:
        /*0030*/ 	.byte	0x04, 0x11
        /*0032*/ 	.short	(.L_9 - .L_8)
	.align		4
.L_8:
        /*0034*/ 	.word	index@($__internal_5_$__cuda_sm20_sqrt_rn_f32_slowpath)
        /*0038*/ 	.word	0x00000000


	//----- nvinfo : EIATTR_FRAME_SIZE
	.align		4
.L_9:
        /*003c*/ 	.byte	0x04, 0x11
        /*003e*/ 	.short	(.L_11 - .L_10)
	.align		4
.L_10:
        /*0040*/ 	.word	index@($__internal_4_$__cuda_sm20_rcp_rn_f32_slowpath)
        /*0044*/ 	.word	0x00000000


	//----- nvinfo : EIATTR_FRAME_SIZE
	.align		4
.L_11:
        /*0048*/ 	.byte	0x04, 0x11
        /*004a*/ 	.short	(.L_13 - .L_12)
	.align		4
.L_12:
        /*004c*/ 	.word	index@(_Z25layer_norm_forward_kernelPKfPfS1_S1_iif)
        /*0050*/ 	.word	0x00000000


	//----- nvinfo : EIATTR_REGCOUNT
	.align		4
.L_13:
        /*0054*/ 	.byte	0x04, 0x2f
        /*0056*/ 	.short	(.L_15 - .L_14)
	.align		4
.L_14:
        /*0058*/ 	.word	index@(_Z18scale_shift_kernelPKfS0_S0_Pfii)
        /*005c*/ 	.word	0x0000000e


	//----- nvinfo : EIATTR_FRAME_SIZE
	.align		4
.L_15:
        /*0060*/ 	.byte	0x04, 0x11
        /*0062*/ 	.short	(.L_17 - .L_16)
	.align		4
.L_16:
        /*0064*/ 	.word	index@(_Z18scale_shift_kernelPKfS0_S0_Pfii)
        /*0068*/ 	.word	0x00000000


	//----- nvinfo : EIATTR_REGCOUNT
	.align		4
.L_17:
        /*006c*/ 	.byte	0x04, 0x2f
        /*006e*/ 	.short	(.L_19 - .L_18)
	.align		4
.L_18:
        /*0070*/ 	.word	index@(_Z22softmax_forward_kernelPKfPfii)
        /*0074*/ 	.word	0x00000016


	//----- nvinfo : EIATTR_FRAME_SIZE
	.align		4
.L_19:
        /*0078*/ 	.byte	0x04, 0x11
        /*007a*/ 	.short	(.L_21 - .L_20)
	.align		4
.L_20:
        /*007c*/ 	.word	index@($__internal_3_$__cuda_sm3x_div_rn_noftz_f32_slowpath)
        /*0080*/ 	.word	0x00000000


	//----- nvinfo : EIATTR_FRAME_SIZE
	.align		4
.L_21:
        /*0084*/ 	.byte	0x04, 0x11
        /*0086*/ 	.short	(.L_23 - .L_22)
	.align		4
.L_22:
        /*0088*/ 	.word	index@(_Z22softmax_forward_kernelPKfPfii)
        /*008c*/ 	.word	0x00000000


	//----- nvinfo : EIATTR_REGCOUNT
	.align		4
.L_23:
        /*0090*/ 	.byte	0x04, 0x2f
        /*0092*/ 	.short	(.L_25 - .L_24)
	.align		4
.L_24:
        /*0094*/ 	.word	index@(_Z10add_kernelPKfS0_Pfi)
        /*0098*/ 	.word	0x0000000c


	//----- nvinfo : EIATTR_FRAME_SIZE
	.align		4
.L_25:
        /*009c*/ 	.byte	0x04, 0x11
        /*009e*/ 	.short	(.L_27 - .L_26)
	.align		4
.L_26:
        /*00a0*/ 	.word	index@(_Z10add_kernelPKfS0_Pfi)
        /*00a4*/ 	.word	0x00000000


	//----- nvinfo : EIATTR_REGCOUNT
	.align		4
.L_27:
        /*00a8*/ 	.byte	0x04, 0x2f
        /*00aa*/ 	.short	(.L_29 - .L_28)
	.align		4
.L_28:
        /*00ac*/ 	.word	index@(_Z12scale_kernelPKffPfi)
        /*00b0*/ 	.word	0x0000000a


	//----- nvinfo : EIATTR_FRAME_SIZE
	.align		4
.L_29:
        /*00b4*/ 	.byte	0x04, 0x11
        /*00b6*/ 	.short	(.L_31 - .L_30)
	.align		4
.L_30:
        /*00b8*/ 	.word	index@(_Z12scale_kernelPKffPfi)
        /*00bc*/ 	.word	0x00000000


	//----- nvinfo : EIATTR_REGCOUNT
	.align		4
.L_31:
        /*00c0*/ 	.byte	0x04, 0x2f
        /*00c2*/ 	.short	(.L_33 - .L_32)
	.align		4
.L_32:
        /*00c4*/ 	.word	index@(_Z15mse_loss_kernelPKfS0_Pfi)
        /*00c8*/ 	.word	0x0000000e


	//----- nvinfo : EIATTR_FRAME_SIZE
	.align		4
.L_33:
        /*00cc*/ 	.byte	0x04, 0x11
        /*00ce*/ 	.short	(.L_35 - .L_34)
	.align		4
.L_34:
        /*00d0*/ 	.word	index@($__internal_2_$__cuda_sm3x_div_rn_noftz_f32_slowpath)
        /*00d4*/ 	.word	0x00000000


	//----- nvinfo : EIATTR_FRAME_SIZE
	.align		4
.L_35:
        /*00d8*/ 	.byte	0x04, 0x11
        /*00da*/ 	.short	(.L_37 - .L_36)
	.align		4
.L_36:
        /*00dc*/ 	.word	index@(_Z15mse_loss_kernelPKfS0_Pfi)
        /*00e0*/ 	.word	0x00000000


	//----- nvinfo : EIATTR_REGCOUNT
	.align		4
.L_37:
        /*00e4*/ 	.byte	0x04, 0x2f
        /*00e6*/ 	.short	(.L_39 - .L_38)
	.align		4
.L_38:
        /*00e8*/ 	.word	index@(_Z15mse_grad_kernelPKfS0_Pfi)
        /*00ec*/ 	.word	0x00000010


	//----- nvinfo : EIATTR_FRAME_SIZE
	.align		4
.L_39:
        /*00f0*/ 	.byte	0x04, 0x11
        /*00f2*/ 	.short	(.L_41 - .L_40)
	.align		4
.L_40:
        /*00f4*/ 	.word	index@($__internal_1_$__cuda_sm3x_div_rn_noftz_f32_slowpath)
        /*00f8*/ 	.word	0x00000000


	//----- nvinfo : EIATTR_FRAME_SIZE
	.align		4
.L_41:
        /*00fc*/ 	.byte	0x04, 0x11
        /*00fe*/ 	.short	(.L_43 - .L_42)
	.align		4
.L_42:
        /*0100*/ 	.word	index@(_Z15mse_grad_kernelPKfS0_Pfi)
        /*0104*/ 	.word	0x00000000


	//----- nvinfo : EIATTR_REGCOUNT
	.align		4
.L_43:
        /*0108*/ 	.byte	0x04, 0x2f
        /*010a*/ 	.short	(.L_45 - .L_44)
	.align		4
.L_44:
        /*010c*/ 	.word	index@(_Z20gelu_backward_kernelPKfS0_Pfi)
        /*0110*/ 	.word	0x0000000e


	//----- nvinfo : EIATTR_FRAME_SIZE
	.align		4
.L_45:
        /*0114*/ 	.byte	0x04, 0x11
        /*0116*/ 	.short	(.L_47 - .L_46)
	.align		4
.L_46:
        /*0118*/ 	.word	index@(_Z20gelu_backward_kernelPKfS0_Pfi)
        /*011c*/ 	.word	0x00000000


	//----- nvinfo : EIATTR_REGCOUNT
	.align		4
.L_47:
        /*0120*/ 	.byte	0x04, 0x2f
        /*0122*/ 	.short	(.L_49 - .L_48)
	.align		4
.L_48:
        /*0124*/ 	.word	index@(_Z26layer_norm_backward_kernelPKfS0_S0_S0_Pfii)
        /*0128*/ 	.word	0x0000001c


	//----- nvinfo : EIATTR_FRAME_SIZE
	.align		4
.L_49:
        /*012c*/ 	.byte	0x04, 0x11
        /*012e*/ 	.short	(.L_51 - .L_50)
	.align		4
.L_50:
        /*0130*/ 	.word	index@($__internal_0_$__cuda_sm3x_div_rn_noftz_f32_slowpath)
        /*0134*/ 	.word	0x00000000


	//----- nvinfo : EIATTR_FRAME_SIZE
	.align		4
.L_51:
        /*0138*/ 	.byte	0x04, 0x11
        /*013a*/ 	.short	(.L_53 - .L_52)
	.align		4
.L_52:
        /*013c*/ 	.word	index@(_Z26layer_norm_backward_kernelPKfS0_S0_S0_Pfii)
        /*0140*/ 	.word	0x00000000


	//----- nvinfo : EIATTR_REGCOUNT
	.align		4
.L_53:
        /*0144*/ 	.byte	0x04, 0x2f
        /*0146*/ 	.short	(.L_55 - .L_54)
	.align		4
.L_54:
        /*0148*/ 	.word	index@(_Z23softmax_backward_kernelPKfS0_Pfii)
        /*014c*/ 	.word	0x00000014


	//----- nvinfo : EIATTR_FRAME_SIZE
	.align		4
.L_55:
        /*0150*/ 	.byte	0x04, 0x11
        /*0152*/ 	.short	(.L_57 - .L_56)
	.align		4
.L_56:
        /*0154*/ 	.word	index@(_Z23softmax_backward_kernelPKfS0_Pfii)
        /*0158*/ 	.word	0x00000000


	//----- nvinfo : EIATTR_REGCOUNT
	.align		4
.L_57:
        /*015c*/ 	.byte	0x04, 0x2f
        /*015e*/ 	.short	(.L_59 - .L_58)
	.align		4
.L_58:
        /*0160*/ 	.word	index@(_Z22elementwise_mul_kernelPKfS0_Pfi)
        /*0164*/ 	.word	0x0000000c


	//----- nvinfo : EIATTR_FRAME_SIZE
	.align		4
.L_59:
        /*0168*/ 	.byte	0x04, 0x11
        /*016a*/ 	.short	(.L_61 - .L_60)
	.align		4
.L_60:
        /*016c*/ 	.word	index@(_Z22elementwise_mul_kernelPKfS0_Pfi)
        /*0170*/ 	.word	0x00000000


	//----- nvinfo : EIATTR_REGCOUNT
	.align		4
.L_61:
        /*0174*/ 	.byte	0x04, 0x2f
        /*0176*/ 	.short	(.L_63 - .L_62)
	.align		4
.L_62:
        /*0178*/ 	.word	index@(_Z20sum_reduction_kernelPKfPfii)
        /*017c*/ 	.word	0x0000000c


	//----- nvinfo : EIATTR_FRAME_SIZE
	.align		4
.L_63:
        /*0180*/ 	.byte	0x04, 0x11
        /*0182*/ 	.short	(.L_65 - .L_64)
	.align		4
.L_64:
        /*0184*/ 	.word	index@(_Z20sum_reduction_kernelPKfPfii)
        /*0188*/ 	.word	0x00000000


	//----- nvinfo : EIATTR_MIN_STACK_SIZE
	.align		4
.L_65:
        /*018c*/ 	.byte	0x04, 0x12
        /*018e*/ 	.short	(.L_67 - .L_66)
	.align		4
.L_66:
        /*0190*/ 	.word	index@(_Z20sum_reduction_kernelPKfPfii)
        /*0194*/ 	.word	0x00000000


	//----- nvinfo : EIATTR_MIN_STACK_SIZE
	.align		4
.L_67:
        /*0198*/ 	.byte	0x04, 0x12
        /*019a*/ 	.short	(.L_69 - .L_68)
	.align		4
.L_68:
        /*019c*/ 	.word	index@(_Z22elementwise_mul_kernelPKfS0_Pfi)
        /*01a0*/ 	.word	0x00000000


	//----- nvinfo : EIATTR_MIN_STACK_SIZE
	.align		4
.L_69:
        /*01a4*/ 	.byte	0x04, 0x12
        /*01a6*/ 	.short	(.L_71 - .L_70)
	.align		4
.L_70:
        /*01a8*/ 	.word	index@(_Z23softmax_backward_kernelPKfS0_Pfii)
        /*01ac*/ 	.word	0x00000000


	//----- nvinfo : EIATTR_MIN_STACK_SIZE
	.align		4
.L_71:
        /*01b0*/ 	.byte	0x04, 0x12
        /*01b2*/ 	.short	(.L_73 - .L_72)
	.align		4
.L_72:
        /*01b4*/ 	.word	index@(_Z26layer_norm_backward_kernelPKfS0_S0_S0_Pfii)
        /*01b8*/ 	.word	0x00000000


	//----- nvinfo : EIATTR_MIN_STACK_SIZE
	.align		4
.L_73:
        /*01bc*/ 	.byte	0x04, 0x12
        /*01be*/ 	.short	(.L_75 - .L_74)
	.align		4
.L_74:
        /*01c0*/ 	.word	index@(_Z20gelu_backward_kernelPKfS0_Pfi)
        /*01c4*/ 	.word	0x00000000


	//----- nvinfo : EIATTR_MIN_STACK_SIZE
	.align		4
.L_75:
        /*01c8*/ 	.byte	0x04, 0x12
        /*01ca*/ 	.short	(.L_77 - .L_76)
	.align		4
.L_76:
        /*01cc*/ 	.word	index@(_Z15mse_grad_kernelPKfS0_Pfi)
        /*01d0*/ 	.word	0x00000000


	//----- nvinfo : EIATTR_MIN_STACK_SIZE
	.align		4
.L_77:
        /*01d4*/ 	.byte	0x04, 0x12
        /*01d6*/ 	.short	(.L_79 - .L_78)
	.align		4
.L_78:
        /*01d8*/ 	.word	index@(_Z15mse_loss_kernelPKfS0_Pfi)
        /*01dc*/ 	.word	0x00000000


	//----- nvinfo : EIATTR_MIN_STACK_SIZE
	.align		4
.L_79:
        /*01e0*/ 	.byte	0x04, 0x12
        /*01e2*/ 	.short	(.L_81 - .L_80)
	.align		4
.L_80:
        /*01e4*/ 	.word	index@(_Z12scale_kernelPKffPfi)
        /*01e8*/ 	.word	0x00000000


	//----- nvinfo : EIATTR_MIN_STACK_SIZE
	.align		4
.L_81:
        /*01ec*/ 	.byte	0x04, 0x12
        /*01ee*/ 	.short	(.L_83 - .L_82)
	.align		4
.L_82:
        /*01f0*/ 	.word	index@(_Z10add_kernelPKfS0_Pfi)
        /*01f4*/ 	.word	0x00000000


	//----- nvinfo : EIATTR_MIN_STACK_SIZE
	.align		4
.L_83:
        /*01f8*/ 	.byte	0x04, 0x12
        /*01fa*/ 	.short	(.L_85 - .L_84)
	.align		4
.L_84:
        /*01fc*/ 	.word	index@(_Z22softmax_forward_kernelPKfPfii)
        /*0200*/ 	.word	0x00000000


	//----- nvinfo : EIATTR_MIN_STACK_SIZE
	.align		4
.L_85:
        /*0204*/ 	.byte	0x04, 0x12
        /*0206*/ 	.short	(.L_87 - .L_86)
	.align		4
.L_86:
        /*0208*/ 	.word	index@(_Z18scale_shift_kernelPKfS0_S0_Pfii)
        /*020c*/ 	.word	0x00000000


	//----- nvinfo : EIATTR_MIN_STACK_SIZE
	.align		4
.L_87:
        /*0210*/ 	.byte	0x04, 0x12
        /*0212*/ 	.short	(.L_89 - .L_88)
	.align		4
.L_88:
        /*0214*/ 	.word	index@(_Z25layer_norm_forward_kernelPKfPfS1_S1_iif)
        /*0218*/ 	.word	0x00000000


	//----- nvinfo : EIATTR_MIN_STACK_SIZE
	.align		4
.L_89:
        /*021c*/ 	.byte	0x04, 0x12
        /*021e*/ 	.short	(.L_91 - .L_90)
	.align		4
.L_90:
        /*0220*/ 	.word	index@(_Z19gelu_forward_kernelPKfPfi)
        /*0224*/ 	.word	0x00000000
.L_91:


//--------------------- .nv.compat                --------------------------
	.section	.nv.compat,"",@"SHT_CUDA_COMPAT_INFO"
	.align	4
        /*0000*/ 	.byte	0x02, 0x09, 0x00, 0x00, 0x02, 0x02, 0x01, 0x00, 0x02, 0x05, 0x05, 0x00, 0x03, 0x07, 0x01, 0x01
        /*0010*/ 	.byte	0x02, 0x03, 0x00, 0x00, 0x02, 0x06, 0x01, 0x00, 0x04, 0x0b, 0x08, 0x00, 0x01, 0x00, 0x00, 0x00
        /*0020*/ 	.byte	0x00, 0x00, 0x00, 0x00


//--------------------- .nv.info._Z20sum_reduction_kernelPKfPfii --------------------------
	.section	.nv.info._Z20sum_reduction_kernelPKfPfii,"",@"SHT_CUDA_INFO"
	.sectionflags	@""
	.align	4


	//----- nvinfo : EIATTR_CUDA_API_VERSION
	.align		4
        /*0000*/ 	.byte	0x04, 0x37
        /*0002*/ 	.short	(.L_93 - .L_92)
.L_92:
        /*0004*/ 	.word	0x00000082


	//----- nvinfo : EIATTR_KPARAM_INFO
	.align		4
.L_93:
        /*0008*/ 	.byte	0x04, 0x17
        /*000a*/ 	.short	(.L_95 - .L_94)
.L_94:
        /*000c*/ 	.word	0x00000000
        /*0010*/ 	.short	0x0003
        /*0012*/ 	.short	0x0014
        /*0014*/ 	.byte	0x00, 0xf0, 0x11, 0x00


	//----- nvinfo : EIATTR_KPARAM_INFO
	.align		4
.L_95:
        /*0018*/ 	.byte	0x04, 0x17
        /*001a*/ 	.short	(.L_97 - .L_96)
.L_96:
        /*001c*/ 	.word	0x00000000
        /*0020*/ 	.short	0x0002
        /*0022*/ 	.short	0x0010
        /*0024*/ 	.byte	0x00, 0xf0, 0x11, 0x00


	//----- nvinfo : EIATTR_KPARAM_INFO
	.align		4
.L_97:
        /*0028*/ 	.byte	0x04, 0x17
        /*002a*/ 	.short	(.L_99 - .L_98)
.L_98:
        /*002c*/ 	.word	0x00000000
        /*0030*/ 	.short	0x0001
        /*0032*/ 	.short	0x0008
        /*0034*/ 	.byte	0x00, 0xf5, 0x21, 0x00


	//----- nvinfo : EIATTR_KPARAM_INFO
	.align		4
.L_99:
        /*0038*/ 	.byte	0x04, 0x17
        /*003a*/ 	.short	(.L_101 - .L_100)
.L_100:
        /*003c*/ 	.word	0x00000000
        /*0040*/ 	.short	0x0000
        /*0042*/ 	.short	0x0000
        /*0044*/ 	.byte	0x00, 0xf5, 0x21, 0x00


	//----- nvinfo : EIATTR_SPARSE_MMA_MASK
	.align		4
.L_101:
        /*0048*/ 	.byte	0x03, 0x50
        /*004a*/ 	.short	0x0000


	//----- nvinfo : EIATTR_MAXREG_COUNT
	.align		4
        /*004c*/ 	.byte	0x03, 0x1b
        /*004e*/ 	.short	0x00ff


	//----- nvinfo : EIATTR_NUM_BARRIERS
	.align		4
        /*0050*/ 	.byte	0x02, 0x4c
        /*0052*/ 	.byte	0x01
	.zero		1


	//----- nvinfo : EIATTR_MERCURY_ISA_VERSION
	.align		4
        /*0054*/ 	.byte	0x03, 0x5f
        /*0056*/ 	.short	0x0101


	//----- nvinfo : EIATTR_VRC_CTA_INIT_COUNT
	.align		4
        /*0058*/ 	.byte	0x02, 0x4a
	.zero		1
	.zero		1


	//----- nvinfo : EIATTR_EXIT_INSTR_OFFSETS
	.align		4
        /*005c*/ 	.byte	0x04, 0x1c
        /*005e*/ 	.short	(.L_103 - .L_102)


	//   ....[0]....
.L_102:
        /*0060*/ 	.word	0x00000040


	//   ....[1]....
        /*0064*/ 	.word	0x000002e0


	//   ....[2]....
        /*0068*/ 	.word	0x00000360


	//----- nvinfo : EIATTR_CRS_STACK_SIZE
	.align		4
.L_103:
        /*006c*/ 	.byte	0x04, 0x1e
        /*006e*/ 	.short	(.L_105 - .L_104)
.L_104:
        /*0070*/ 	.word	0x00000000


	//----- nvinfo : EIATTR_CBANK_PARAM_SIZE
	.align		4
.L_105:
        /*0074*/ 	.byte	0x03, 0x19
        /*0076*/ 	.short	0x0018


	//----- nvinfo : EIATTR_PARAM_CBANK
	.align		4
        /*0078*/ 	.byte	0x04, 0x0a
        /*007a*/ 	.short	(.L_107 - .L_106)
	.align		4
.L_106:
        /*007c*/ 	.word	index@(.nv.constant0._Z20sum_reduction_kernelPKfPfii)
        /*0080*/ 	.short	0x0380
        /*0082*/ 	.short	0x0018


	//----- nvinfo : EIATTR_SW_WAR
	.align		4
.L_107:
        /*0084*/ 	.byte	0x04, 0x36
        /*0086*/ 	.short	(.L_109 - .L_108)
.L_108:
        /*0088*/ 	.word	0x00000008
.L_109:


//--------------------- .nv.info._Z22elementwise_mul_kernelPKfS0_Pfi --------------------------
	.section	.nv.info._Z22elementwise_mul_kernelPKfS0_Pfi,"",@"SHT_CUDA_INFO"
	.sectionflags	@""
	.align	4


	//----- nvinfo : EIATTR_CUDA_API_VERSION
	.align		4
        /*0000*/ 	.byte	0x04, 0x37
        /*0002*/ 	.short	(.L_111 - .L_110)
.L_110:
        /*0004*/ 	.word	0x00000082


	//----- nvinfo : EIATTR_KPARAM_INFO
	.align		4
.L_111:
        /*0008*/ 	.byte	0x04, 0x17
        /*000a*/ 	.short	(.L_113 - .L_112)
.L_112:
        /*000c*/ 	.word	0x00000000
        /*0010*/ 	.short	0x0003
        /*0012*/ 	.short	0x0018
        /*0014*/ 	.byte	0x00, 0xf0, 0x11, 0x00


	//----- nvinfo : EIATTR_KPARAM_INFO
	.align		4
.L_113:
        /*0018*/ 	.byte	0x04, 0x17
        /*001a*/ 	.short	(.L_115 - .L_114)
.L_114:
        /*001c*/ 	.word	0x00000000
        /*0020*/ 	.short	0x0002
        /*0022*/ 	.short	0x0010
        /*0024*/ 	.byte	0x00, 0xf5, 0x21, 0x00


	//----- nvinfo : EIATTR_KPARAM_INFO
	.align		4
.L_115:
        /*0028*/ 	.byte	0x04, 0x17
        /*002a*/ 	.short	(.L_117 - .L_116)
.L_116:
        /*002c*/ 	.word	0x00000000
        /*0030*/ 	.short	0x0001
        /*0032*/ 	.short	0x0008
        /*0034*/ 	.byte	0x00, 0xf5, 0x21, 0x00


	//----- nvinfo : EIATTR_KPARAM_INFO
	.align		4
.L_117:
        /*0038*/ 	.byte	0x04, 0x17
        /*003a*/ 	.short	(.L_119 - .L_118)
.L_118:
        /*003c*/ 	.word	0x00000000
        /*0040*/ 	.short	0x0000
        /*0042*/ 	.short	0x0000
        /*0044*/ 	.byte	0x00, 0xf5, 0x21, 0x00


	//----- nvinfo : EIATTR_SPARSE_MMA_MASK
	.align		4
.L_119:
        /*0048*/ 	.byte	0x03, 0x50
        /*004a*/ 	.short	0x0000


	//----- nvinfo : EIATTR_MAXREG_COUNT
	.align		4
        /*004c*/ 	.byte	0x03, 0x1b
        /*004e*/ 	.short	0x00ff


	//----- nvinfo : EIATTR_MERCURY_ISA_VERSION
	.align		4
        /*0050*/ 	.byte	0x03, 0x5f
        /*0052*/ 	.short	0x0101


	//----- nvinfo : EIATTR_VRC_CTA_INIT_COUNT
	.align		4
        /*0054*/ 	.byte	0x02, 0x4a
	.zero		1
	.zero		1


	//----- nvinfo : EIATTR_EXIT_INSTR_OFFSETS
	.align		4
        /*0058*/ 	.byte	0x04, 0x1c
        /*005a*/ 	.short	(.L_121 - .L_120)


	//   ....[0]....
.L_120:
        /*005c*/ 	.word	0x00000070


	//   ....[1]....
        /*0060*/ 	.word	0x00000130


	//----- nvinfo : EIATTR_CBANK_PARAM_SIZE
	.align		4
.L_121:
        /*0064*/ 	.byte	0x03, 0x19
        /*0066*/ 	.short	0x001c


	//----- nvinfo : EIATTR_PARAM_CBANK
	.align		4
        /*0068*/ 	.byte	0x04, 0x0a
        /*006a*/ 	.short	(.L_123 - .L_122)
	.align		4
.L_122:
        /*006c*/ 	.word	index@(.nv.constant0._Z22elementwise_mul_kernelPKfS0_Pfi)
        /*0070*/ 	.short	0x0380
        /*0072*/ 	.short	0x001c


	//----- nvinfo : EIATTR_SW_WAR
	.align		4
.L_123:
        /*0074*/ 	.byte	0x04, 0x36
        /*0076*/ 	.short	(.L_125 - .L_124)
.L_124:
        /*0078*/ 	.word	0x00000008
.L_125:


//--------------------- .nv.info._Z23softmax_backward_kernelPKfS0_Pfii --------------------------
	.section	.nv.info._Z23softmax_backward_kernelPKfS0_Pfii,"",@"SHT_CUDA_INFO"
	.sectionflags	@""
	.align	4


	//----- nvinfo : EIATTR_CUDA_API_VERSION
	.align		4
        /*0000*/ 	.byte	0x04, 0x37
        /*0002*/ 	.short	(.L_127 - .L_126)
.L_126:
        /*0004*/ 	.word	0x00000082


	//----- nvinfo : EIATTR_KPARAM_INFO
	.align		4
.L_127:
        /*0008*/ 	.byte	0x04, 0x17
        /*000a*/ 	.short	(.L_129 - .L_128)
.L_128:
        /*000c*/ 	.word	0x00000000
        /*0010*/ 	.short	0x0004
        /*0012*/ 	.short	0x001c
        /*0014*/ 	.byte	0x00, 0xf0, 0x11, 0x00


	//----- nvinfo : EIATTR_KPARAM_INFO
	.align		4
.L_129:
        /*0018*/ 	.byte	0x04, 0x17
        /*001a*/ 	.short	(.L_131 - .L_130)
.L_130:
        /*001c*/ 	.word	0x00000000
        /*0020*/ 	.short	0x0003
        /*0022*/ 	.short	0x0018
        /*0024*/ 	.byte	0x00, 0xf0, 0x11, 0x00


	//----- nvinfo : EIATTR_KPARAM_INFO
	.align		4
.L_131:
        /*0028*/ 	.byte	0x04, 0x17
        /*002a*/ 	.short	(.L_133 - .L_132)
.L_132:
        /*002c*/ 	.word	0x00000000
        /*0030*/ 	.short	0x0002
        /*0032*/ 	.short	0x0010
        /*0034*/ 	.byte	0x00, 0xf5, 0x21, 0x00


	//----- nvinfo : EIATTR_KPARAM_INFO
	.align		4
.L_133:
        /*0038*/ 	.byte	0x04, 0x17
        /*003a*/ 	.short	(.L_135 - .L_134)
.L_134:
        /*003c*/ 	.word	0x00000000
        /*0040*/ 	.short	0x0001
        /*0042*/ 	.short	0x0008
        /*0044*/ 	.byte	0x00, 0xf5, 0x21, 0x00


	//----- nvinfo : EIATTR_KPARAM_INFO
	.align		4
.L_135:
        /*0048*/ 	.byte	0x04, 0x17
        /*004a*/ 	.short	(.L_137 - .L_136)
.L_136:
        /*004c*/ 	.word	0x00000000
        /*0050*/ 	.short	0x0000
        /*0052*/ 	.short	0x0000
        /*0054*/ 	.byte	0x00, 0xf5, 0x21, 0x00


	//----- nvinfo : EIATTR_SPARSE_MMA_MASK
	.align		4
.L_137:
        /*0058*/ 	.byte	0x03, 0x50
        /*005a*/ 	.short	0x0000


	//----- nvinfo : EIATTR_MAXREG_COUNT
	.align		4
        /*005c*/ 	.byte	0x03, 0x1b
        /*005e*/ 	.short	0x00ff


	//----- nvinfo : EIATTR_NUM_BARRIERS
	.align		4
        /*0060*/ 	.byte	0x02, 0x4c
        /*0062*/ 	.byte	0x01
	.zero		1


	//----- nvinfo : EIATTR_MERCURY_ISA_VERSION
	.align		4
        /*0064*/ 	.byte	0x03, 0x5f
        /*0066*/ 	.short	0x0101


	//----- nvinfo : EIATTR_VRC_CTA_INIT_COUNT
	.align		4
        /*0068*/ 	.byte	0x02, 0x4a
	.zero		1
	.zero		1


	//----- nvinfo : EIATTR_EXIT_INSTR_OFFSETS
	.align		4
        /*006c*/ 	.byte	0x04, 0x1c
        /*006e*/ 	.short	(.L_139 - .L_138)


	//   ....[0]....
.L_138:
        /*0070*/ 	.word	0x00000060


	//   ....[1]....
        /*0074*/ 	.word	0x00000340


	//   ....[2]....
        /*0078*/ 	.word	0x00000480


	//----- nvinfo : EIATTR_CRS_STACK_SIZE
	.align		4
.L_139:
        /*007c*/ 	.byte	0x04, 0x1e
        /*007e*/ 	.short	(.L_141 - .L_140)
.L_140:
        /*0080*/ 	.word	0x00000000


	//----- nvinfo : EIATTR_CBANK_PARAM_SIZE
	.align		4
.L_141:
        /*0084*/ 	.byte	0x03, 0x19
        /*0086*/ 	.short	0x0020


	//----- nvinfo : EIATTR_PARAM_CBANK
	.align		4
        /*0088*/ 	.byte	0x04, 0x0a
        /*008a*/ 	.short	(.L_143 - .L_142)
	.align		4
.L_142:
        /*008c*/ 	.word	index@(.nv.constant0._Z23softmax_backward_kernelPKfS0_Pfii)
        /*0090*/ 	.short	0x0380
        /*0092*/ 	.short	0x0020


	//----- nvinfo : EIATTR_SW_WAR
	.align		4
.L_143:
        /*0094*/ 	.byte	0x04, 0x36
        /*0096*/ 	.short	(.L_145 - .L_144)
.L_144:
        /*0098*/ 	.word	0x00000008
.L_145:


//--------------------- .nv.info._Z26layer_norm_backward_kernelPKfS0_S0_S0_Pfii --------------------------
	.section	.nv.info._Z26layer_norm_backward_kernelPKfS0_S0_S0_Pfii,"",@"SHT_CUDA_INFO"
	.sectionflags	@""
	.align	4


	//----- nvinfo : EIATTR_CUDA_API_VERSION
	.align		4
        /*0000*/ 	.byte	0x04, 0x37
        /*0002*/ 	.short	(.L_147 - .L_146)
.L_146:
        /*0004*/ 	.word	0x00000082


	//----- nvinfo : EIATTR_KPARAM_INFO
	.align		4
.L_147:
        /*0008*/ 	.byte	0x04, 0x17
        /*000a*/ 	.short	(.L_149 - .L_148)
.L_148:
        /*000c*/ 	.word	0x00000000
        /*0010*/ 	.short	0x0006
        /*0012*/ 	.short	0x002c
        /*0014*/ 	.byte	0x00, 0xf0, 0x11, 0x00


	//----- nvinfo : EIATTR_KPARAM_INFO
	.align		4
.L_149:
        /*0018*/ 	.byte	0x04, 0x17
        /*001a*/ 	.short	(.L_151 - .L_150)
.L_150:
        /*001c*/ 	.word	0x00000000
        /*0020*/ 	.short	0x0005
        /*0022*/ 	.short	0x0028
        /*0024*/ 	.byte	0x00, 0xf0, 0x11, 0x00


	//----- nvinfo : EIATTR_KPARAM_INFO
	.align		4
.L_151:
        /*0028*/ 	.byte	0x04, 0x17
        /*002a*/ 	.short	(.L_153 - .L_152)
.L_152:
        /*002c*/ 	.word	0x00000000
        /*0030*/ 	.short	0x0004
        /*0032*/ 	.short	0x0020
        /*0034*/ 	.byte	0x00, 0xf5, 0x21, 0x00


	//----- nvinfo : EIATTR_KPARAM_INFO
	.align		4
.L_153:
        /*0038*/ 	.byte	0x04, 0x17
        /*003a*/ 	.short	(.L_155 - .L_154)
.L_154:
        /*003c*/ 	.word	0x00000000
        /*0040*/ 	.short	0x0003
        /*0042*/ 	.short	0x0018
        /*0044*/ 	.byte	0x00, 0xf5, 0x21, 0x00


	//----- nvinfo : EIATTR_KPARAM_INFO
	.align		4
.L_155:
        /*0048*/ 	.byte	0x04, 0x17
        /*004a*/ 	.short	(.L_157 - .L_156)
.L_156:
        /*004c*/ 	.word	0x00000000
        /*0050*/ 	.short	0x0002
        /*0052*/ 	.short	0x0010
        /*0054*/ 	.byte	0x00, 0xf5, 0x21, 0x00


	//----- nvinfo : EIATTR_KPARAM_INFO
	.align		4
.L_157:
        /*0058*/ 	.byte	0x04, 0x17
        /*005a*/ 	.short	(.L_159 - .L_158)
.L_158:
        /*005c*/ 	.word	0x00000000
        /*0060*/ 	.short	0x0001
        /*0062*/ 	.short	0x0008
        /*0064*/ 	.byte	0x00, 0xf5, 0x21, 0x00


	//----- nvinfo : EIATTR_KPARAM_INFO
	.align		4
.L_159:
        /*0068*/ 	.byte	0x04, 0x17
        /*006a*/ 	.short	(.L_161 - .L_160)
.L_160:
        /*006c*/ 	.word	0x00000000
        /*0070*/ 	.short	0x0000
        /*0072*/ 	.short	0x0000
        /*0074*/ 	.byte	0x00, 0xf5, 0x21, 0x00


	//----- nvinfo : EIATTR_SPARSE_MMA_MASK
	.align		4
.L_161:
        /*0078*/ 	.byte	0x03, 0x50
        /*007a*/ 	.short	0x0000


	//----- nvinfo : EIATTR_MAXREG_COUNT
	.align		4
        /*007c*/ 	.byte	0x03, 0x1b
        /*007e*/ 	.short	0x00ff


	//----- nvinfo : EIATTR_NUM_BARRIERS
	.align		4
        /*0080*/ 	.byte	0x02, 0x4c
        /*0082*/ 	.byte	0x01
	.zero		1


	//----- nvinfo : EIATTR_MERCURY_ISA_VERSION
	.align		4
        /*0084*/ 	.byte	0x03, 0x5f
        /*0086*/ 	.short	0x0101


	//----- nvinfo : EIATTR_VRC_CTA_INIT_COUNT
	.align		4
        /*0088*/ 	.byte	0x02, 0x4a
	.zero		1
	.zero		1


	//----- nvinfo : EIATTR_EXIT_INSTR_OFFSETS
	.align		4
        /*008c*/ 	.byte	0x04, 0x1c
        /*008e*/ 	.short	(.L_163 - .L_162)


	//   ....[0]....
.L_162:
        /*0090*/ 	.word	0x00000040


	//   ....[1]....
        /*0094*/ 	.word	0x00000460


	//   ....[2]....
        /*0098*/ 	.word	0x000007f0


	//----- nvinfo : EIATTR_CRS_STACK_SIZE
	.align		4
.L_163:
        /*009c*/ 	.byte	0x04, 0x1e
        /*009e*/ 	.short	(.L_165 - .L_164)
.L_164:
        /*00a0*/ 	.word	0x00000000


	//----- nvinfo : EIATTR_CBANK_PARAM_SIZE
	.align		4
.L_165:
        /*00a4*/ 	.byte	0x03, 0x19
        /*00a6*/ 	.short	0x0030


	//----- nvinfo : EIATTR_PARAM_CBANK
	.align		4
        /*00a8*/ 	.byte	0x04, 0x0a
        /*00aa*/ 	.short	(.L_167 - .L_166)
	.align		4
.L_166:
        /*00ac*/ 	.word	index@(.nv.constant0._Z26layer_norm_backward_kernelPKfS0_S0_S0_Pfii)
        /*00b0*/ 	.short	0x0380
        /*00b2*/ 	.short	0x0030


	//----- nvinfo : EIATTR_SW_WAR
	.align		4
.L_167:
        /*00b4*/ 	.byte	0x04, 0x36
        /*00b6*/ 	.short	(.L_169 - .L_168)
.L_168:
        /*00b8*/ 	.word	0x00000008
.L_169:


//--------------------- .nv.info._Z20gelu_backward_kernelPKfS0_Pfi --------------------------
	.section	.nv.info._Z20gelu_backward_kernelPKfS0_Pfi,"",@"SHT_CUDA_INFO"
	.sectionflags	@""
	.align	4


	//----- nvinfo : EIATTR_CUDA_API_VERSION
	.align		4
        /*0000*/ 	.byte	0x04, 0x37
        /*0002*/ 	.short	(.L_171 - .L_170)
.L_170:
        /*0004*/ 	.word	0x00000082


	//----- nvinfo : EIATTR_KPARAM_INFO
	.align		4
.L_171:
        /*0008*/ 	.byte	0x04, 0x17
        /*000a*/ 	.short	(.L_173 - .L_172)
.L_172:
        /*000c*/ 	.word	0x00000000
        /*0010*/ 	.short	0x0003
        /*0012*/ 	.short	0x0018
        /*0014*/ 	.byte	0x00, 0xf0, 0x11, 0x00


	//----- nvinfo : EIATTR_KPARAM_INFO
	.align		4
.L_173:
        /*0018*/ 	.byte	0x04, 0x17
        /*001a*/ 	.short	(.L_175 - .L_174)
.L_174:
        /*001c*/ 	.word	0x00000000
        /*0020*/ 	.short	0x0002
        /*0022*/ 	.short	0x0010
        /*0024*/ 	.byte	0x00, 0xf5, 0x21, 0x00


	//----- nvinfo : EIATTR_KPARAM_INFO
	.align		4
.L_175:
        /*0028*/ 	.byte	0x04, 0x17
        /*002a*/ 	.short	(.L_177 - .L_176)
.L_176:
        /*002c*/ 	.word	0x00000000
        /*0030*/ 	.short	0x0001
        /*0032*/ 	.short	0x0008
        /*0034*/ 	.byte	0x00, 0xf5, 0x21, 0x00


	//----- nvinfo : EIATTR_KPARAM_INFO
	.align		4
.L_177:
        /*0038*/ 	.byte	0x04, 0x17
        /*003a*/ 	.short	(.L_179 - .L_178)
.L_178:
        /*003c*/ 	.word	0x00000000
        /*0040*/ 	.short	0x0000
        /*0042*/ 	.short	0x0000
        /*0044*/ 	.byte	0x00, 0xf5, 0x21, 0x00


	//----- nvinfo : EIATTR_SPARSE_MMA_MASK
	.align		4
.L_179:
        /*0048*/ 	.byte	0x03, 0x50
        /*004a*/ 	.short	0x0000


	//----- nvinfo : EIATTR_MAXREG_COUNT
	.align		4
        /*004c*/ 	.byte	0x03, 0x1b
        /*004e*/ 	.short	0x00ff


	//----- nvinfo : EIATTR_MERCURY_ISA_VERSION
	.align		4
        /*0050*/ 	.byte	0x03, 0x5f
        /*0052*/ 	.short	0x0101


	//----- nvinfo : EIATTR_VRC_CTA_INIT_COUNT
	.align		4
        /*0054*/ 	.byte	0x02, 0x4a
	.zero		1
	.zero		1


	//----- nvinfo : EIATTR_EXIT_INSTR_OFFSETS
	.align		4
        /*0058*/ 	.byte	0x04, 0x1c
        /*005a*/ 	.short	(.L_181 - .L_180)


	//   ....[0]....
.L_180:
        /*005c*/ 	.word	0x00000070


	//   ....[1]....
        /*0060*/ 	.word	0x00000310


	//----- nvinfo : EIATTR_CBANK_PARAM_SIZE
	.align		4
.L_181:
        /*0064*/ 	.byte	0x03, 0x19
        /*0066*/ 	.short	0x001c


	//----- nvinfo : EIATTR_PARAM_CBANK
	.align		4
        /*0068*/ 	.byte	0x04, 0x0a
        /*006a*/ 	.short	(.L_183 - .L_182)
	.align		4
.L_182:
        /*006c*/ 	.word	index@(.nv.constant0._Z20gelu_backward_kernelPKfS0_Pfi)
        /*0070*/ 	.short	0x0380
        /*0072*/ 	.short	0x001c


	//----- nvinfo : EIATTR_SW_WAR
	.align		4
.L_183:
        /*0074*/ 	.byte	0x04, 0x36
        /*0076*/ 	.short	(.L_185 - .L_184)
.L_184:
        /*0078*/ 	.word	0x00000008
.L_185:


//--------------------- .nv.info._Z15mse_grad_kernelPKfS0_Pfi --------------------------
	.section	.nv.info._Z15mse_grad_kernelPKfS0_Pfi,"",@"SHT_CUDA_INFO"
	.sectionflags	@""
	.align	4


	//----- nvinfo : EIATTR_CUDA_API_VERSION
	.align		4
        /*0000*/ 	.byte	0x04, 0x37
        /*0002*/ 	.short	(.L_187 - .L_186)
.L_186:
        /*0004*/ 	.word	0x00000082


	//----- nvinfo : EIATTR_KPARAM_INFO
	.align		4
.L_187:
        /*0008*/ 	.byte	0x04, 0x17
        /*000a*/ 	.short	(.L_189 - .L_188)
.L_188:
        /*000c*/ 	.word	0x00000000
        /*0010*/ 	.short	0x0003
        /*0012*/ 	.short	0x0018
        /*0014*/ 	.byte	0x00, 0xf0, 0x11, 0x00


	//----- nvinfo : EIATTR_KPARAM_INFO
	.align		4
.L_189:
        /*0018*/ 	.byte	0x04, 0x17
        /*001a*/ 	.short	(.L_191 - .L_190)
.L_190:
        /*001c*/ 	.word	0x00000000
        /*0020*/ 	.short	0x0002
        /*0022*/ 	.short	0x0010
        /*0024*/ 	.byte	0x00, 0xf5, 0x21, 0x00


	//----- nvinfo : EIATTR_KPARAM_INFO
	.align		4
.L_191:
        /*0028*/ 	.byte	0x04, 0x17
        /*002a*/ 	.short	(.L_193 - .L_192)
.L_192:
        /*002c*/ 	.word	0x00000000
        /*0030*/ 	.short	0x0001
        /*0032*/ 	.short	0x0008
        /*0034*/ 	.byte	0x00, 0xf5, 0x21, 0x00


	//----- nvinfo : EIATTR_KPARAM_INFO
	.align		4
.L_193:
        /*0038*/ 	.byte	0x04, 0x17
        /*003a*/ 	.short	(.L_195 - .L_194)
.L_194:
        /*003c*/ 	.word	0x00000000
        /*0040*/ 	.short	0x0000
        /*0042*/ 	.short	0x0000
        /*0044*/ 	.byte	0x00, 0xf5, 0x21, 0x00


	//----- nvinfo : EIATTR_SPARSE_MMA_MASK
	.align		4
.L_195:
        /*0048*/ 	.byte	0x03, 0x50
        /*004a*/ 	.short	0x0000


	//----- nvinfo : EIATTR_MAXREG_COUNT
	.align		4
        /*004c*/ 	.byte	0x03, 0x1b
        /*004e*/ 	.short	0x00ff


	//----- nvinfo : EIATTR_MERCURY_ISA_VERSION
	.align		4
        /*0050*/ 	.byte	0x03, 0x5f
        /*0052*/ 	.short	0x0101


	//----- nvinfo : EIATTR_VRC_CTA_INIT_COUNT
	.align		4
        /*0054*/ 	.byte	0x02, 0x4a
	.zero		1
	.zero		1


	//----- nvinfo : EIATTR_EXIT_INSTR_OFFSETS
	.align		4
        /*0058*/ 	.byte	0x04, 0x1c
        /*005a*/ 	.short	(.L_197 - .L_196)


	//   ....[0]....
.L_196:
        /*005c*/ 	.word	0x00000070


	//   ....[1]....
        /*0060*/ 	.word	0x00000210


	//----- nvinfo : EIATTR_CRS_STACK_SIZE
	.align		4
.L_197:
        /*0064*/ 	.byte	0x04, 0x1e
        /*0066*/ 	.short	(.L_199 - .L_198)
.L_198:
        /*0068*/ 	.word	0x00000000


	//----- nvinfo : EIATTR_CBANK_PARAM_SIZE
	.align		4
.L_199:
        /*006c*/ 	.byte	0x03, 0x19
        /*006e*/ 	.short	0x001c


	//----- nvinfo : EIATTR_PARAM_CBANK
	.align		4
        /*0070*/ 	.byte	0x04, 0x0a
        /*0072*/ 	.short	(.L_201 - .L_200)
	.align		4
.L_200:
        /*0074*/ 	.word	index@(.nv.constant0._Z15mse_grad_kernelPKfS0_Pfi)
        /*0078*/ 	.short	0x0380
        /*007a*/ 	.short	0x001c


	//----- nvinfo : EIATTR_SW_WAR
	.align		4
.L_201:
        /*007c*/ 	.byte	0x04, 0x36
        /*007e*/ 	.short	(.L_203 - .L_202)
.L_202:
        /*0080*/ 	.word	0x00000008
.L_203:


//--------------------- .nv.info._Z15mse_loss_kernelPKfS0_Pfi --------------------------
	.section	.nv.info._Z15mse_loss_kernelPKfS0_Pfi,"",@"SHT_CUDA_INFO"
	.sectionflags	@""
	.align	4


	//----- nvinfo : EIATTR_CUDA_API_VERSION
	.align		4
        /*0000*/ 	.byte	0x04, 0x37
        /*0002*/ 	.short	(.L_205 - .L_204)
.L_204:
        /*0004*/ 	.word	0x00000082


	//----- nvinfo : EIATTR_KPARAM_INFO
	.align		4
.L_205:
        /*0008*/ 	.byte	0x04, 0x17
        /*000a*/ 	.short	(.L_207 - .L_206)
.L_206:
        /*000c*/ 	.word	0x00000000
        /*0010*/ 	.short	0x0003
        /*0012*/ 	.short	0x0018
        /*0014*/ 	.byte	0x00, 0xf0, 0x11, 0x00


	//----- nvinfo : EIATTR_KPARAM_INFO
	.align		4
.L_207:
        /*0018*/ 	.byte	0x04, 0x17
        /*001a*/ 	.short	(.L_209 - .L_208)
.L_208:
        /*001c*/ 	.word	0x00000000
        /*0020*/ 	.short	0x0002
        /*0022*/ 	.short	0x0010
        /*0024*/ 	.byte	0x00, 0xf5, 0x21, 0x00


	//----- nvinfo : EIATTR_KPARAM_INFO
	.align		4
.L_209:
        /*0028*/ 	.byte	0x04, 0x17
        /*002a*/ 	.short	(.L_211 - .L_210)
.L_210:
        /*002c*/ 	.word	0x00000000
        /*0030*/ 	.short	0x0001
        /*0032*/ 	.short	0x0008
        /*0034*/ 	.byte	0x00, 0xf5, 0x21, 0x00


	//----- nvinfo : EIATTR_KPARAM_INFO
	.align		4
.L_211:
        /*0038*/ 	.byte	0x04, 0x17
        /*003a*/ 	.short	(.L_213 - .L_212)
.L_212:
        /*003c*/ 	.word	0x00000000
        /*0040*/ 	.short	0x0000
        /*0042*/ 	.short	0x0000
        /*0044*/ 	.byte	0x00, 0xf5, 0x21, 0x00


	//----- nvinfo : EIATTR_SPARSE_MMA_MASK
	.align		4
.L_213:
        /*0048*/ 	.byte	0x03, 0x50
        /*004a*/ 	.short	0x0000


	//----- nvinfo : EIATTR_MAXREG_COUNT
	.align		4
        /*004c*/ 	.byte	0x03, 0x1b
        /*004e*/ 	.short	0x00ff


	//----- nvinfo : EIATTR_NUM_BARRIERS
	.align		4
        /*0050*/ 	.byte	0x02, 0x4c
        /*0052*/ 	.byte	0x01
	.zero		1


	//----- nvinfo : EIATTR_MERCURY_ISA_VERSION
	.align		4
        /*0054*/ 	.byte	0x03, 0x5f
        /*0056*/ 	.short	0x0101


	//----- nvinfo : EIATTR_VRC_CTA_INIT_COUNT
	.align		4
        /*0058*/ 	.byte	0x02, 0x4a
	.zero		1
	.zero		1


	//----- nvinfo : EIATTR_EXIT_INSTR_OFFSETS
	.align		4
        /*005c*/ 	.byte	0x04, 0x1c
        /*005e*/ 	.short	(.L_215 - .L_214)


	//   ....[0]....
.L_214:
        /*0060*/ 	.word	0x00000250


	//   ....[1]....
        /*0064*/ 	.word	0x00000390


	//----- nvinfo : EIATTR_CRS_STACK_SIZE
	.align		4
.L_215:
        /*0068*/ 	.byte	0x04, 0x1e
        /*006a*/ 	.short	(.L_217 - .L_216)
.L_216:
        /*006c*/ 	.word	0x00000000


	//----- nvinfo : EIATTR_CBANK_PARAM_SIZE
	.align		4
.L_217:
        /*0070*/ 	.byte	0x03, 0x19
        /*0072*/ 	.short	0x001c


	//----- nvinfo : EIATTR_PARAM_CBANK
	.align		4
        /*0074*/ 	.byte	0x04, 0x0a
        /*0076*/ 	.short	(.L_219 - .L_218)
	.align		4
.L_218:
        /*0078*/ 	.word	index@(.nv.constant0._Z15mse_loss_kernelPKfS0_Pfi)
        /*007c*/ 	.short	0x0380
        /*007e*/ 	.short	0x001c


	//----- nvinfo : EIATTR_SW_WAR
	.align		4
.L_219:
        /*0080*/ 	.byte	0x04, 0x36
        /*0082*/ 	.short	(.L_221 - .L_220)
.L_220:
        /*0084*/ 	.word	0x00000008
.L_221:


//--------------------- .nv.info._Z12scale_kernelPKffPfi --------------------------
	.section	.nv.info._Z12scale_kernelPKffPfi,"",@"SHT_CUDA_INFO"
	.sectionflags	@""
	.align	4


	//----- nvinfo : EIATTR_CUDA_API_VERSION
	.align		4
        /*0000*/ 	.byte	0x04, 0x37
        /*0002*/ 	.short	(.L_223 - .L_222)
.L_222:
        /*0004*/ 	.word	0x00000082


	//----- nvinfo : EIATTR_KPARAM_INFO
	.align		4
.L_223:
        /*0008*/ 	.byte	0x04, 0x17
        /*000a*/ 	.short	(.L_225 - .L_224)
.L_224:
        /*000c*/ 	.word	0x00000000
        /*0010*/ 	.short	0x0003
        /*0012*/ 	.short	0x0018
        /*0014*/ 	.byte	0x00, 0xf0, 0x11, 0x00


	//----- nvinfo : EIATTR_KPARAM_INFO
	.align		4
.L_225:
        /*0018*/ 	.byte	0x04, 0x17
        /*001a*/ 	.short	(.L_227 - .L_226)
.L_226:
        /*001c*/ 	.word	0x00000000
        /*0020*/ 	.short	0x0002
        /*0022*/ 	.short	0x0010
        /*0024*/ 	.byte	0x00, 0xf5, 0x21, 0x00


	//----- nvinfo : EIATTR_KPARAM_INFO
	.align		4
.L_227:
        /*0028*/ 	.byte	0x04, 0x17
        /*002a*/ 	.short	(.L_229 - .L_228)
.L_228:
        /*002c*/ 	.word	0x00000000
        /*0030*/ 	.short	0x0001
        /*0032*/ 	.short	0x0008
        /*0034*/ 	.byte	0x00, 0xf0, 0x11, 0x00


	//----- nvinfo : EIATTR_KPARAM_INFO
	.align		4
.L_229:
        /*0038*/ 	.byte	0x04, 0x17
        /*003a*/ 	.short	(.L_231 - .L_230)
.L_230:
        /*003c*/ 	.word	0x00000000
        /*0040*/ 	.short	0x0000
        /*0042*/ 	.short	0x0000
        /*0044*/ 	.byte	0x00, 0xf5, 0x21, 0x00


	//----- nvinfo : EIATTR_SPARSE_MMA_MASK
	.align		4
.L_231:
        /*0048*/ 	.byte	0x03, 0x50
        /*004a*/ 	.short	0x0000


	//----- nvinfo : EIATTR_MAXREG_COUNT
	.align		4
        /*004c*/ 	.byte	0x03, 0x1b
        /*004e*/ 	.short	0x00ff


	//----- nvinfo : EIATTR_MERCURY_ISA_VERSION
	.align		4
        /*0050*/ 	.byte	0x03, 0x5f
        /*0052*/ 	.short	0x0101


	//----- nvinfo : EIATTR_VRC_CTA_INIT_COUNT
	.align		4
        /*0054*/ 	.byte	0x02, 0x4a
	.zero		1
	.zero		1


	//----- nvinfo : EIATTR_EXIT_INSTR_OFFSETS
	.align		4
        /*0058*/ 	.byte	0x04, 0x1c
        /*005a*/ 	.short	(.L_233 - .L_232)


	//   ....[0]....
.L_232:
        /*005c*/ 	.word	0x00000070


	//   ....[1]....
        /*0060*/ 	.word	0x00000110


	//----- nvinfo : EIATTR_CBANK_PARAM_SIZE
	.align		4
.L_233:
        /*0064*/ 	.byte	0x03, 0x19
        /*0066*/ 	.short	0x001c


	//----- nvinfo : EIATTR_PARAM_CBANK
	.align		4
        /*0068*/ 	.byte	0x04, 0x0a
        /*006a*/ 	.short	(.L_235 - .L_234)
	.align		4
.L_234:
        /*006c*/ 	.word	index@(.nv.constant0._Z12scale_kernelPKffPfi)
        /*0070*/ 	.short	0x0380
        /*0072*/ 	.short	0x001c


	//----- nvinfo : EIATTR_SW_WAR
	.align		4
.L_235:
        /*0074*/ 	.byte	0x04, 0x36
        /*0076*/ 	.short	(.L_237 - .L_236)
.L_236:
        /*0078*/ 	.word	0x00000008
.L_237:


//--------------------- .nv.info._Z10add_kernelPKfS0_Pfi --------------------------
	.section	.nv.info._Z10add_kernelPKfS0_Pfi,"",@"SHT_CUDA_INFO"
	.sectionflags	@""
	.align	4


	//----- nvinfo : EIATTR_CUDA_API_VERSION
	.align		4
        /*0000*/ 	.byte	0x04, 0x37
        /*0002*/ 	.short	(.L_239 - .L_238)
.L_238:
        /*0004*/ 	.word	0x00000082


	//----- nvinfo : EIATTR_KPARAM_INFO
	.align		4
.L_239:
        /*0008*/ 	.byte	0x04, 0x17
        /*000a*/ 	.short	(.L_241 - .L_240)
.L_240:
        /*000c*/ 	.word	0x00000000
        /*0010*/ 	.short	0x0003
        /*0012*/ 	.short	0x0018
        /*0014*/ 	.byte	0x00, 0xf0, 0x11, 0x00


	//----- nvinfo : EIATTR_KPARAM_INFO
	.align		4
.L_241:
        /*0018*/ 	.byte	0x04, 0x17
        /*001a*/ 	.short	(.L_243 - .L_242)
.L_242:
        /*001c*/ 	.word	0x00000000
        /*0020*/ 	.short	0x0002
        /*0022*/ 	.short	0x0010
        /*0024*/ 	.byte	0x00, 0xf5, 0x21, 0x00


	//----- nvinfo : EIATTR_KPARAM_INFO
	.align		4
.L_243:
        /*0028*/ 	.byte	0x04, 0x17
        /*002a*/ 	.short	(.L_245 - .L_244)
.L_244:
        /*002c*/ 	.word	0x00000000
        /*0030*/ 	.short	0x0001
        /*0032*/ 	.short	0x0008
        /*0034*/ 	.byte	0x00, 0xf5, 0x21, 0x00


	//----- nvinfo : EIATTR_KPARAM_INFO
	.align		4
.L_245:
        /*0038*/ 	.byte	0x04, 0x17
        /*003a*/ 	.short	(.L_247 - .L_246)
.L_246:
        /*003c*/ 	.word	0x00000000
        /*0040*/ 	.short	0x0000
        /*0042*/ 	.short	0x0000
        /*0044*/ 	.byte	0x00, 0xf5, 0x21, 0x00


	//----- nvinfo : EIATTR_SPARSE_MMA_MASK
	.align		4
.L_247:
        /*0048*/ 	.byte	0x03, 0x50
        /*004a*/ 	.short	0x0000


	//----- nvinfo : EIATTR_MAXREG_COUNT
	.align		4
        /*004c*/ 	.byte	0x03, 0x1b
        /*004e*/ 	.short	0x00ff


	//----- nvinfo : EIATTR_MERCURY_ISA_VERSION
	.align		4
        /*0050*/ 	.byte	0x03, 0x5f
        /*0052*/ 	.short	0x0101


	//----- nvinfo : EIATTR_VRC_CTA_INIT_COUNT
	.align		4
        /*0054*/ 	.byte	0x02, 0x4a
	.zero		1
	.zero		1


	//----- nvinfo : EIATTR_EXIT_INSTR_OFFSETS
	.align		4
        /*0058*/ 	.byte	0x04, 0x1c
        /*005a*/ 	.short	(.L_249 - .L_248)


	//   ....[0]....
.L_248:
        /*005c*/ 	.word	0x00000070


	//   ....[1]....
        /*0060*/ 	.word	0x00000130


	//----- nvinfo : EIATTR_CBANK_PARAM_SIZE
	.align		4
.L_249:
        /*0064*/ 	.byte	0x03, 0x19
        /*0066*/ 	.short	0x001c


	//----- nvinfo : EIATTR_PARAM_CBANK
	.align		4
        /*0068*/ 	.byte	0x04, 0x0a
        /*006a*/ 	.short	(.L_251 - .L_250)
	.align		4
.L_250:
        /*006c*/ 	.word	index@(.nv.constant0._Z10add_kernelPKfS0_Pfi)
        /*0070*/ 	.short	0x0380
        /*0072*/ 	.short	0x001c


	//----- nvinfo : EIATTR_SW_WAR
	.align		4
.L_251:
        /*0074*/ 	.byte	0x04, 0x36
        /*0076*/ 	.short	(.L_253 - .L_252)
.L_252:
        /*0078*/ 	.word	0x00000008
.L_253:


//--------------------- .nv.info._Z22softmax_forward_kernelPKfPfii --------------------------
	.section	.nv.info._Z22softmax_forward_kernelPKfPfii,"",@"SHT_CUDA_INFO"
	.sectionflags	@""
	.align	4


	//----- nvinfo : EIATTR_CUDA_API_VERSION
	.align		4
        /*0000*/ 	.byte	0x04, 0x37
        /*0002*/ 	.short	(.L_255 - .L_254)
.L_254:
        /*0004*/ 	.word	0x00000082


	//----- nvinfo : EIATTR_KPARAM_INFO
	.align		4
.L_255:
        /*0008*/ 	.byte	0x04, 0x17
        /*000a*/ 	.short	(.L_257 - .L_256)
.L_256:
        /*000c*/ 	.word	0x00000000
        /*0010*/ 	.short	0x0003
        /*0012*/ 	.short	0x0014
        /*0014*/ 	.byte	0x00, 0xf0, 0x11, 0x00


	//----- nvinfo : EIATTR_KPARAM_INFO
	.align		4
.L_257:
        /*0018*/ 	.byte	0x04, 0x17
        /*001a*/ 	.short	(.L_259 - .L_258)
.L_258:
        /*001c*/ 	.word	0x00000000
        /*0020*/ 	.short	0x0002
        /*0022*/ 	.short	0x0010
        /*0024*/ 	.byte	0x00, 0xf0, 0x11, 0x00


	//----- nvinfo : EIATTR_KPARAM_INFO
	.align		4
.L_259:
        /*0028*/ 	.byte	0x04, 0x17
        /*002a*/ 	.short	(.L_261 - .L_260)
.L_260:
        /*002c*/ 	.word	0x00000000
        /*0030*/ 	.short	0x0001
        /*0032*/ 	.short	0x0008
        /*0034*/ 	.byte	0x00, 0xf5, 0x21, 0x00


	//----- nvinfo : EIATTR_KPARAM_INFO
	.align		4
.L_261:
        /*0038*/ 	.byte	0x04, 0x17
        /*003a*/ 	.short	(.L_263 - .L_262)
.L_262:
        /*003c*/ 	.word	0x00000000
        /*0040*/ 	.short	0x0000
        /*0042*/ 	.short	0x0000
        /*0044*/ 	.byte	0x00, 0xf5, 0x21, 0x00


	//----- nvinfo : EIATTR_SPARSE_MMA_MASK
	.align		4
.L_263:
        /*0048*/ 	.byte	0x03, 0x50
        /*004a*/ 	.short	0x0000


	//----- nvinfo : EIATTR_MAXREG_COUNT
	.align		4
        /*004c*/ 	.byte	0x03, 0x1b
        /*004e*/ 	.short	0x00ff


	//----- nvinfo : EIATTR_NUM_BARRIERS
	.align		4
        /*0050*/ 	.byte	0x02, 0x4c
        /*0052*/ 	.byte	0x01
	.zero		1


	//----- nvinfo : EIATTR_MERCURY_ISA_VERSION
	.align		4
        /*0054*/ 	.byte	0x03, 0x5f
        /*0056*/ 	.short	0x0101


	//----- nvinfo : EIATTR_VRC_CTA_INIT_COUNT
	.align		4
        /*0058*/ 	.byte	0x02, 0x4a
	.zero		1
	.zero		1


	//----- nvinfo : EIATTR_EXIT_INSTR_OFFSETS
	.align		4
        /*005c*/ 	.byte	0x04, 0x1c
        /*005e*/ 	.short	(.L_265 - .L_264)


	//   ....[0]....
.L_264:
        /*0060*/ 	.word	0x00000060


	//   ....[1]....
        /*0064*/ 	.word	0x00000630


	//   ....[2]....
        /*0068*/ 	.word	0x000007e0


	//----- nvinfo : EIATTR_CRS_STACK_SIZE
	.align		4
.L_265:
        /*006c*/ 	.byte	0x04, 0x1e
        /*006e*/ 	.short	(.L_267 - .L_266)
.L_266:
        /*0070*/ 	.word	0x00000000


	//----- nvinfo : EIATTR_CBANK_PARAM_SIZE
	.align		4
.L_267:
        /*0074*/ 	.byte	0x03, 0x19
        /*0076*/ 	.short	0x0018


	//----- nvinfo : EIATTR_PARAM_CBANK
	.align		4
        /*0078*/ 	.byte	0x04, 0x0a
        /*007a*/ 	.short	(.L_269 - .L_268)
	.align		4
.L_268:
        /*007c*/ 	.word	index@(.nv.constant0._Z22softmax_forward_kernelPKfPfii)
        /*0080*/ 	.short	0x0380
        /*0082*/ 	.short	0x0018


	//----- nvinfo : EIATTR_SW_WAR
	.align		4
.L_269:
        /*0084*/ 	.byte	0x04, 0x36
        /*0086*/ 	.short	(.L_271 - .L_270)
.L_270:
        /*0088*/ 	.word	0x00000008
.L_271:


//--------------------- .nv.info._Z18scale_shift_kernelPKfS0_S0_Pfii --------------------------
	.section	.nv.info._Z18scale_shift_kernelPKfS0_S0_Pfii,"",@"SHT_CUDA_INFO"
	.sectionflags	@""
	.align	4


	//----- nvinfo : EIATTR_CUDA_API_VERSION
	.align		4
        /*0000*/ 	.byte	0x04, 0x37
        /*0002*/ 	.short	(.L_273 - .L_272)
.L_272:
        /*0004*/ 	.word	0x00000082


	//----- nvinfo : EIATTR_KPARAM_INFO
	.align		4
.L_273:
        /*0008*/ 	.byte	0x04, 0x17
        /*000a*/ 	.short	(.L_275 - .L_274)
.L_274:
        /*000c*/ 	.word	0x00000000
        /*0010*/ 	.short	0x0005
        /*0012*/ 	.short	0x0024
        /*0014*/ 	.byte	0x00, 0xf0, 0x11, 0x00


	//----- nvinfo : EIATTR_KPARAM_INFO
	.align		4
.L_275:
        /*0018*/ 	.byte	0x04, 0x17
        /*001a*/ 	.short	(.L_277 - .L_276)
.L_276:
        /*001c*/ 	.word	0x00000000
        /*0020*/ 	.short	0x0004
        /*0022*/ 	.short	0x0020
        /*0024*/ 	.byte	0x00, 0xf0, 0x11, 0x00


	//----- nvinfo : EIATTR_KPARAM_INFO
	.align		4
.L_277:
        /*0028*/ 	.byte	0x04, 0x17
        /*002a*/ 	.short	(.L_279 - .L_278)
.L_278:
        /*002c*/ 	.word	0x00000000
        /*0030*/ 	.short	0x0003
        /*0032*/ 	.short	0x0018
        /*0034*/ 	.byte	0x00, 0xf5, 0x21, 0x00


	//----- nvinfo : EIATTR_KPARAM_INFO
	.align		4
.L_279:
        /*0038*/ 	.byte	0x04, 0x17
        /*003a*/ 	.short	(.L_281 - .L_280)
.L_280:
        /*003c*/ 	.word	0x00000000
        /*0040*/ 	.short	0x0002
        /*0042*/ 	.short	0x0010
        /*0044*/ 	.byte	0x00, 0xf5, 0x21, 0x00


	//----- nvinfo : EIATTR_KPARAM_INFO
	.align		4
.L_281:
        /*0048*/ 	.byte	0x04, 0x17
        /*004a*/ 	.short	(.L_283 - .L_282)
.L_282:
        /*004c*/ 	.word	0x00000000
        /*0050*/ 	.short	0x0001
        /*0052*/ 	.short	0x0008
        /*0054*/ 	.byte	0x00, 0xf5, 0x21, 0x00


	//----- nvinfo : EIATTR_KPARAM_INFO
	.align		4
.L_283:
        /*0058*/ 	.byte	0x04, 0x17
        /*005a*/ 	.short	(.L_285 - .L_284)
.L_284:
        /*005c*/ 	.word	0x00000000
        /*0060*/ 	.short	0x0000
        /*0062*/ 	.short	0x0000
        /*0064*/ 	.byte	0x00, 0xf5, 0x21, 0x00


	//----- nvinfo : EIATTR_SPARSE_MMA_MASK
	.align		4
.L_285:
        /*0068*/ 	.byte	0x03, 0x50
        /*006a*/ 	.short	0x0000


	//----- nvinfo : EIATTR_MAXREG_COUNT
	.align		4
        /*006c*/ 	.byte	0x03, 0x1b
        /*006e*/ 	.short	0x00ff


	//----- nvinfo : EIATTR_MERCURY_ISA_VERSION
	.align		4
        /*0070*/ 	.byte	0x03, 0x5f
        /*0072*/ 	.short	0x0101


	//----- nvinfo : EIATTR_VRC_CTA_INIT_COUNT
	.align		4
        /*0074*/ 	.byte	0x02, 0x4a
	.zero		1
	.zero		1


	//----- nvinfo : EIATTR_EXIT_INSTR_OFFSETS
	.align		4
        /*0078*/ 	.byte	0x04, 0x1c
        /*007a*/ 	.short	(.L_287 - .L_286)


	//   ....[0]....
.L_286:
        /*007c*/ 	.word	0x00000080


	//   ....[1]....
        /*0080*/ 	.word	0x000002d0


	//----- nvinfo : EIATTR_CBANK_PARAM_SIZE
	.align		4
.L_287:
        /*0084*/ 	.byte	0x03, 0x19
        /*0086*/ 	.short	0x0028


	//----- nvinfo : EIATTR_PARAM_CBANK
	.align		4
        /*0088*/ 	.byte	0x04, 0x0a
        /*008a*/ 	.short	(.L_289 - .L_288)
	.align		4
.L_288:
        /*008c*/ 	.word	index@(.nv.constant0._Z18scale_shift_kernelPKfS0_S0_Pfii)
        /*0090*/ 	.short	0x0380
        /*0092*/ 	.short	0x0028


	//----- nvinfo : EIATTR_SW_WAR
	.align		4
.L_289:
        /*0094*/ 	.byte	0x04, 0x36
        /*0096*/ 	.short	(.L_291 - .L_290)
.L_290:
        /*0098*/ 	.word	0x00000008
.L_291:


//--------------------- .nv.info._Z25layer_norm_forward_kernelPKfPfS1_S1_iif --------------------------
	.section	.nv.info._Z25layer_norm_forward_kernelPKfPfS1_S1_iif,"",@"SHT_CUDA_INFO"
	.sectionflags	@""
	.align	4


	//----- nvinfo : EIATTR_CUDA_API_VERSION
	.align		4
        /*0000*/ 	.byte	0x04, 0x37
        /*0002*/ 	.short	(.L_293 - .L_292)
.L_292:
        /*0004*/ 	.word	0x00000082


	//----- nvinfo : EIATTR_KPARAM_INFO
	.align		4
.L_293:
        /*0008*/ 	.byte	0x04, 0x17
        /*000a*/ 	.short	(.L_295 - .L_294)
.L_294:
        /*000c*/ 	.word	0x00000000
        /*0010*/ 	.short	0x0006
        /*0012*/ 	.short	0x0028
        /*0014*/ 	.byte	0x00, 0xf0, 0x11, 0x00


	//----- nvinfo : EIATTR_KPARAM_INFO
	.align		4
.L_295:
        /*0018*/ 	.byte	0x04, 0x17
        /*001a*/ 	.short	(.L_297 - .L_296)
.L_296:
        /*001c*/ 	.word	0x00000000
        /*0020*/ 	.short	0x0005
        /*0022*/ 	.short	0x0024
        /*0024*/ 	.byte	0x00, 0xf0, 0x11, 0x00


	//----- nvinfo : EIATTR_KPARAM_INFO
	.align		4
.L_297:
        /*0028*/ 	.byte	0x04, 0x17
        /*002a*/ 	.short	(.L_299 - .L_298)
.L_298:
        /*002c*/ 	.word	0x00000000
        /*0030*/ 	.short	0x0004
        /*0032*/ 	.short	0x0020
        /*0034*/ 	.byte	0x00, 0xf0, 0x11, 0x00


	//----- nvinfo : EIATTR_KPARAM_INFO
	.align		4
.L_299:
        /*0038*/ 	.byte	0x04, 0x17
        /*003a*/ 	.short	(.L_301 - .L_300)
.L_300:
        /*003c*/ 	.word	0x00000000
        /*0040*/ 	.short	0x0003
        /*0042*/ 	.short	0x0018
        /*0044*/ 	.byte	0x00, 0xf5, 0x21, 0x00


	//----- nvinfo : EIATTR_KPARAM_INFO
	.align		4
.L_301:
        /*0048*/ 	.byte	0x04, 0x17
        /*004a*/ 	.short	(.L_303 - .L_302)
.L_302:
        /*004c*/ 	.word	0x00000000
        /*0050*/ 	.short	0x0002
        /*0052*/ 	.short	0x0010
        /*0054*/ 	.byte	0x00, 0xf5, 0x21, 0x00


	//----- nvinfo : EIATTR_KPARAM_INFO
	.align		4
.L_303:
        /*0058*/ 	.byte	0x04, 0x17
        /*005a*/ 	.short	(.L_305 - .L_304)
.L_304:
        /*005c*/ 	.word	0x00000000
        /*0060*/ 	.short	0x0001
        /*0062*/ 	.short	0x0008
        /*0064*/ 	.byte	0x00, 0xf5, 0x21, 0x00


	//----- nvinfo : EIATTR_KPARAM_INFO
	.align		4
.L_305:
        /*0068*/ 	.byte	0x04, 0x17
        /*006a*/ 	.short	(.L_307 - .L_306)
.L_306:
        /*006c*/ 	.word	0x00000000
        /*0070*/ 	.short	0x0000
        /*0072*/ 	.short	0x0000
        /*0074*/ 	.byte	0x00, 0xf5, 0x21, 0x00


	//----- nvinfo : EIATTR_SPARSE_MMA_MASK
	.align		4
.L_307:
        /*0078*/ 	.byte	0x03, 0x50
        /*007a*/ 	.short	0x0000


	//----- nvinfo : EIATTR_MAXREG_COUNT
	.align		4
        /*007c*/ 	.byte	0x03, 0x1b
        /*007e*/ 	.short	0x00ff


	//----- nvinfo : EIATTR_NUM_BARRIERS
	.align		4
        /*0080*/ 	.byte	0x02, 0x4c
        /*0082*/ 	.byte	0x01
	.zero		1


	//----- nvinfo : EIATTR_MERCURY_ISA_VERSION
	.align		4
        /*0084*/ 	.byte	0x03, 0x5f
        /*0086*/ 	.short	0x0101


	//----- nvinfo : EIATTR_VRC_CTA_INIT_COUNT
	.align		4
        /*0088*/ 	.byte	0x02, 0x4a
	.zero		1
	.zero		1


	//----- nvinfo : EIATTR_EXIT_INSTR_OFFSETS
	.align		4
        /*008c*/ 	.byte	0x04, 0x1c
        /*008e*/ 	.short	(.L_309 - .L_308)


	//   ....[0]....
.L_308:
        /*0090*/ 	.word	0x00000040


	//   ....[1]....
        /*0094*/ 	.word	0x00000950


	//   ....[2]....
        /*0098*/ 	.word	0x00000a00


	//----- nvinfo : EIATTR_CRS_STACK_SIZE
	.align		4
.L_309:
        /*009c*/ 	.byte	0x04, 0x1e
        /*009e*/ 	.short	(.L_311 - .L_310)
.L_310:
        /*00a0*/ 	.word	0x00000000


	//----- nvinfo : EIATTR_CBANK_PARAM_SIZE
	.align		4
.L_311:
        /*00a4*/ 	.byte	0x03, 0x19
        /*00a6*/ 	.short	0x002c


	//----- nvinfo : EIATTR_PARAM_CBANK
	.align		4
        /*00a8*/ 	.byte	0x04, 0x0a
        /*00aa*/ 	.short	(.L_313 - .L_312)
	.align		4
.L_312:
        /*00ac*/ 	.word	index@(.nv.constant0._Z25layer_norm_forward_kernelPKfPfS1_S1_iif)
        /*00b0*/ 	.short	0x0380
        /*00b2*/ 	.short	0x002c


	//----- nvinfo : EIATTR_SW_WAR
	.align		4
.L_313:
        /*00b4*/ 	.byte	0x04, 0x36
        /*00b6*/ 	.short	(.L_315 - .L_314)
.L_314:
        /*00b8*/ 	.word	0x00000008
.L_315:


//--------------------- .nv.info._Z19gelu_forward_kernelPKfPfi --------------------------
	.section	.nv.info._Z19gelu_forward_kernelPKfPfi,"",@"SHT_CUDA_INFO"
	.sectionflags	@""
	.align	4


	//----- nvinfo : EIATTR_CUDA_API_VERSION
	.align		4
        /*0000*/ 	.byte	0x04, 0x37
        /*0002*/ 	.short	(.L_317 - .L_316)
.L_316:
        /*0004*/ 	.word	0x00000082


	//----- nvinfo : EIATTR_KPARAM_INFO
	.align		4
.L_317:
        /*0008*/ 	.byte	0x04, 0x17
        /*000a*/ 	.short	(.L_319 - .L_318)
.L_318:
        /*000c*/ 	.word	0x00000000
        /*0010*/ 	.short	0x0002
        /*0012*/ 	.short	0x0010
        /*0014*/ 	.byte	0x00, 0xf0, 0x11, 0x00


	//----- nvinfo : EIATTR_KPARAM_INFO
	.align		4
.L_319:
        /*0018*/ 	.byte	0x04, 0x17
        /*001a*/ 	.short	(.L_321 - .L_320)
.L_320:
        /*001c*/ 	.word	0x00000000
        /*0020*/ 	.short	0x0001
        /*0022*/ 	.short	0x0008
        /*0024*/ 	.byte	0x00, 0xf5, 0x21, 0x00


	//----- nvinfo : EIATTR_KPARAM_INFO
	.align		4
.L_321:
        /*0028*/ 	.byte	0x04, 0x17
        /*002a*/ 	.short	(.L_323 - .L_322)
.L_322:
        /*002c*/ 	.word	0x00000000
        /*0030*/ 	.short	0x0000
        /*0032*/ 	.short	0x0000
        /*0034*/ 	.byte	0x00, 0xf5, 0x21, 0x00


	//----- nvinfo : EIATTR_SPARSE_MMA_MASK
	.align		4
.L_323:
        /*0038*/ 	.byte	0x03, 0x50
        /*003a*/ 	.short	0x0000


	//----- nvinfo : EIATTR_MAXREG_COUNT
	.align		4
        /*003c*/ 	.byte	0x03, 0x1b
        /*003e*/ 	.short	0x00ff


	//----- nvinfo : EIATTR_MERCURY_ISA_VERSION
	.align		4
        /*0040*/ 	.byte	0x03, 0x5f
        /*0042*/ 	.short	0x0101


	//----- nvinfo : EIATTR_VRC_CTA_INIT_COUNT
	.align		4
        /*0044*/ 	.byte	0x02, 0x4a
	.zero		1
	.zero		1


	//----- nvinfo : EIATTR_EXIT_INSTR_OFFSETS
	.align		4
        /*0048*/ 	.byte	0x04, 0x1c
        /*004a*/ 	.short	(.L_325 - .L_324)


	//   ....[0]....
.L_324:
        /*004c*/ 	.word	0x00000070


	//   ....[1]....
        /*0050*/ 	.word	0x00000270


	//----- nvinfo : EIATTR_CBANK_PARAM_SIZE
	.align		4
.L_325:
        /*0054*/ 	.byte	0x03, 0x19
        /*0056*/ 	.short	0x0014


	//----- nvinfo : EIATTR_PARAM_CBANK
	.align		4
        /*0058*/ 	.byte	0x04, 0x0a
        /*005a*/ 	.short	(.L_327 - .L_326)
	.align		4
.L_326:
        /*005c*/ 	.word	index@(.nv.constant0._Z19gelu_forward_kernelPKfPfi)
        /*0060*/ 	.short	0x0380
        /*0062*/ 	.short	0x0014


	//----- nvinfo : EIATTR_SW_WAR
	.align		4
.L_327:
        /*0064*/ 	.byte	0x04, 0x36
        /*0066*/ 	.short	(.L_329 - .L_328)
.L_328:
        /*0068*/ 	.word	0x00000008
.L_329:


//--------------------- .nv.callgraph             --------------------------
	.section	.nv.callgraph,"",@"SHT_CUDA_CALLGRAPH"
	.align	4
	.sectionentsize	8
	.align		4
        /*0000*/ 	.word	0x00000000
	.align		4
        /*0004*/ 	.word	0xffffffff
	.align		4
        /*0008*/ 	.word	0x00000000
	.align		4
        /*000c*/ 	.word	0xfffffffe
	.align		4
        /*0010*/ 	.word	0x00000000
	.align		4
        /*0014*/ 	.word	0xfffffffd
	.align		4
        /*0018*/ 	.word	0x00000000
	.align		4
        /*001c*/ 	.word	0xfffffffc


//--------------------- .text._Z20sum_reduction_kernelPKfPfii --------------------------
	.section	.text._Z20sum_reduction_kernelPKfPfii,"ax",@progbits
	.align	128
        .global         _Z20sum_reduction_kernelPKfPfii
        .type           _Z20sum_reduction_kernelPKfPfii,@function
        .size           _Z20sum_reduction_kernelPKfPfii,(.L_x_129 - _Z20sum_reduction_kernelPKfPfii)
        .other          _Z20sum_reduction_kernelPKfPfii,@"STO_CUDA_ENTRY STV_DEFAULT"
_Z20sum_reduction_kernelPKfPfii:
.text._Z20sum_reduction_kernelPKfPfii:
[----:B------:R-:W-:Y:S01]  /*0000*/  LDC R1, c[0x0][0x37c] ;  /* 0x0000df00ff017b82 */ /* 0x000fe20000000800 */
[----:B------:R-:W0:Y:S01]  /*0010*/  S2R R7, SR_CTAID.X ;  /* 0x0000000000077919 */ /* 0x000e220000002500 */
[----:B------:R-:W0:Y:S02]  /*0020*/  LDCU UR4, c[0x0][0x394] ;  /* 0x00007280ff0477ac */ /* 0x000e240008000800 */
[----:B0-----:R-:W-:-:S13]  /*0030*/  ISETP.GE.AND P0, PT, R7, UR4, PT ;  /* 0x0000000407007c0c */ /* 0x001fda000bf06270 */
[----:B------:R-:W-:Y:S05]  /*0040*/  @P0 EXIT ;  /* 0x000000000000094d */ /* 0x000fea0003800000 */
[----:B------:R-:W0:Y:S01]  /*0050*/  S2R R8, SR_TID.X ;  /* 0x0000000000087919 */ /* 0x000e220000002100 */
[----:B------:R-:W0:Y:S01]  /*0060*/  LDCU UR5, c[0x0][0x390] ;  /* 0x00007200ff0577ac */ /* 0x000e220008000800 */
[----:B------:R-:W-:Y:S01]  /*0070*/  BSSY.RECONVERGENT B0, `(.L_x_0) ;  /* 0x0000010000007945 */ /* 0x000fe20003800200 */
[----:B------:R-:W-:Y:S01]  /*0080*/  IMAD.MOV.U32 R0, RZ, RZ, RZ ;  /* 0x000000ffff007224 */ /* 0x000fe200078e00ff */
[----:B------:R-:W1:Y:S01]  /*0090*/  LDCU.64 UR8, c[0x0][0x358] ;  /* 0x00006b00ff0877ac */ /* 0x000e620008000a00 */
[----:B0-----:R-:W-:-:S13]  /*00a0*/  ISETP.GE.AND P0, PT, R8, UR5, PT ;  /* 0x0000000508007c0c */ /* 0x001fda000bf06270 */
[----:B-1----:R-:W-:Y:S05]  /*00b0*/  @P0 BRA `(.L_x_1) ;  /* 0x00000000002c0947 */ /* 0x002fea0003800000 */
[----:B------:R-:W0:Y:S01]  /*00c0*/  LDC R9, c[0x0][0x360] ;  /* 0x0000d800ff097b82 */ /* 0x000e220000000800 */
[----:B------:R-:W-:Y:S01]  /*00d0*/  IMAD.MOV.U32 R0, RZ, RZ, RZ ;  /* 0x000000ffff007224 */ /* 0x000fe200078e00ff */
[----:B------:R-:W-:-:S06]  /*00e0*/  MOV R6, R8 ;  /* 0x0000000800067202 */ /* 0x000fcc0000000f00 */
[----:B------:R-:W1:Y:S02]  /*00f0*/  LDC.64 R4, c[0x0][0x380] ;  /* 0x0000e000ff047b82 */ /* 0x000e640000000a00 */
.L_x_2:
[----:B------:R-:W-:-:S04]  /*0100*/  IMAD R3, R6, UR4, R7 ;  /* 0x0000000406037c24 */ /* 0x000fc8000f8e0207 */
[----:B-1----:R-:W-:-:S06]  /*0110*/  IMAD.WIDE R2, R3, 0x4, R4 ;  /* 0x0000000403027825 */ /* 0x002fcc00078e0204 */
[----:B------:R-:W2:Y:S01]  /*0120*/  LDG.E R3, desc[UR8][R2.64] ;  /* 0x0000000802037981 */ /* 0x000ea2000c1e1900 */
[----:B0-----:R-:W-:-:S05]  /*0130*/  IMAD.IADD R6, R9, 0x1, R6 ;  /* 0x0000000109067824 */ /* 0x001fca00078e0206 */
[----:B------:R-:W-:Y:S01]  /*0140*/  ISETP.GE.AND P0, PT, R6, UR5, PT ;  /* 0x0000000506007c0c */ /* 0x000fe2000bf06270 */
[----:B--2---:R-:W-:-:S12]  /*0150*/  FADD R0, R3, R0 ;  /* 0x0000000003007221 */ /* 0x004fd80000000000 */
[----:B------:R-:W-:Y:S05]  /*0160*/  @!P0 BRA `(.L_x_2) ;  /* 0xfffffffc00e48947 */ /* 0x000fea000383ffff */
.L_x_1:
[----:B------:R-:W-:Y:S05]  /*0170*/  BSYNC.RECONVERGENT B0 ;  /* 0x0000000000007941 */ /* 0x000fea0003800200 */
.L_x_0:
[----:B------:R-:W0:Y:S01]  /*0180*/  S2UR UR5, SR_CgaCtaId ;  /* 0x00000000000579c3 */ /* 0x000e220000008800 */
[----:B------:R-:W-:Y:S01]  /*0190*/  UMOV UR4, 0x400 ;  /* 0x0000040000047882 */ /* 0x000fe20000000000 */
[----:B------:R-:W1:Y:S01]  /*01a0*/  LDCU UR6, c[0x0][0x360] ;  /* 0x00006c00ff0677ac */ /* 0x000e620008000800 */
[----:B------:R-:W-:Y:S01]  /*01b0*/  ISETP.NE.AND P0, PT, R8, RZ, PT ;  /* 0x000000ff0800720c */ /* 0x000fe20003f05270 */
[----:B-1----:R-:W-:Y:S02]  /*01c0*/  UISETP.GE.U32.AND UP0, UPT, UR6, 0x2, UPT ;  /* 0x000000020600788c */ /* 0x002fe4000bf06070 */
[----:B0-----:R-:W-:-:S06]  /*01d0*/  ULEA UR4, UR5, UR4, 0x18 ;  /* 0x0000000405047291 */ /* 0x001fcc000f8ec0ff */
[----:B------:R-:W-:-:S05]  /*01e0*/  LEA R3, R8, UR4, 0x2 ;  /* 0x0000000408037c11 */ /* 0x000fca000f8e10ff */
[----:B------:R0:W-:Y:S01]  /*01f0*/  STS [R3], R0 ;  /* 0x0000000003007388 */ /* 0x0001e20000000800 */
[----:B------:R-:W-:Y:S06]  /*0200*/  BAR.SYNC.DEFER_BLOCKING 0x0 ;  /* 0x0000000000007b1d */ /* 0x000fec0000010000 */
[----:B------:R-:W-:Y:S05]  /*0210*/  BRA.U !UP0, `(.L_x_3) ;  /* 0x0000000108307547 */ /* 0x000fea000b800000 */
[----:B0-----:R-:W-:-:S07]  /*0220*/  MOV R0, UR6 ;  /* 0x0000000600007c02 */ /* 0x001fce0008000f00 */
.L_x_4:
[----:B------:R-:W-:-:S04]  /*0230*/  SHF.R.U32.HI R6, RZ, 0x1, R0 ;  /* 0x00000001ff067819 */ /* 0x000fc80000011600 */
[----:B------:R-:W-:-:S13]  /*0240*/  ISETP.GE.U32.AND P1, PT, R8, R6, PT ;  /* 0x000000060800720c */ /* 0x000fda0003f26070 */
[----:B------:R-:W-:Y:S01]  /*0250*/  @!P1 IMAD R2, R6, 0x4, R3 ;  /* 0x0000000406029824 */ /* 0x000fe200078e0203 */
[----:B------:R-:W-:Y:S05]  /*0260*/  @!P1 LDS R5, [R3] ;  /* 0x0000000003059984 */ /* 0x000fea0000000800 */
[----:B------:R-:W0:Y:S02]  /*0270*/  @!P1 LDS R2, [R2] ;  /* 0x0000000002029984 */ /* 0x000e240000000800 */
[----:B0-----:R-:W-:-:S05]  /*0280*/  @!P1 FADD R4, R2, R5 ;  /* 0x0000000502049221 */ /* 0x001fca0000000000 */
[----:B------:R1:W-:Y:S01]  /*0290*/  @!P1 STS [R3], R4 ;  /* 0x0000000403009388 */ /* 0x0003e20000000800 */
[----:B------:R-:W-:Y:S01]  /*02a0*/  BAR.SYNC.DEFER_BLOCKING 0x0 ;  /* 0x0000000000007b1d */ /* 0x000fe20000010000 */
[----:B------:R-:W-:Y:S02]  /*02b0*/  ISETP.GT.U32.AND P1, PT, R0, 0x3, PT ;  /* 0x000000030000780c */ /* 0x000fe40003f24070 */
[----:B------:R-:W-:-:S11]  /*02c0*/  MOV R0, R6 ;  /* 0x0000000600007202 */ /* 0x000fd60000000f00 */
[----:B-1----:R-:W-:Y:S05]  /*02d0*/  @P1 BRA `(.L_x_4) ;  /* 0xfffffffc00d41947 */ /* 0x002fea000383ffff */
.L_x_3:
[----:B------:R-:W-:Y:S05]  /*02e0*/  @P0 EXIT ;  /* 0x000000000000094d */ /* 0x000fea0003800000 */
[----:B------:R-:W1:Y:S01]  /*02f0*/  S2UR UR5, SR_CgaCtaId ;  /* 0x00000000000579c3 */ /* 0x000e620000008800 */
[----:B------:R-:W-:-:S07]  /*0300*/  UMOV UR4, 0x400 ;  /* 0x0000040000047882 */ /* 0x000fce0000000000 */
[----:B0-----:R-:W0:Y:S01]  /*0310*/  LDC.64 R2, c[0x0][0x388] ;  /* 0x0000e200ff027b82 */ /* 0x001e220000000a00 */
[----:B-1----:R-:W-:Y:S01]  /*0320*/  ULEA UR4, UR5, UR4, 0x18 ;  /* 0x0000000405047291 */ /* 0x002fe2000f8ec0ff */
[----:B0-----:R-:W-:-:S08]  /*0330*/  IMAD.WIDE.U32 R2, R7, 0x4, R2 ;  /* 0x0000000407027825 */ /* 0x001fd000078e0002 */
[----:B------:R-:W0:Y:S04]  /*0340*/  LDS R5, [UR4] ;  /* 0x00000004ff057984 */ /* 0x000e280008000800 */
[----:B0-----:R-:W-:Y:S01]  /*0350*/  STG.E desc[UR8][R2.64], R5 ;  /* 0x0000000502007986 */ /* 0x001fe2000c101908 */
[----:B------:R-:W-:Y:S05]  /*0360*/  EXIT ;  /* 0x000000000000794d */ /* 0x000fea0003800000 */
.L_x_5:
[----:B------:R-:W-:-:S00]  /*0370*/  BRA `(.L_x_5) ;  /* 0xfffffffc00fc7947 */ /* 0x000fc0000383ffff */
[----:B------:R-:W-:-:S00]  /*0380*/  NOP ;  /* 0x0000000000007918 */ /* 0x000fc00000000000 */
[----:B------:R-:W-:-:S00]  /*0390*/  NOP ;  /* 0x0000000000007918 */ /* 0x000fc00000000000 */
[----:B------:R-:W-:-:S00]  /*03a0*/  NOP ;  /* 0x0000000000007918 */ /* 0x000fc00000000000 */
[----:B------:R-:W-:-:S00]  /*03b0*/  NOP ;  /* 0x0000000000007918 */ /* 0x000fc00000000000 */
[----:B------:R-:W-:-:S00]  /*03c0*/  NOP ;  /* 0x0000000000007918 */ /* 0x000fc00000000000 */
[----:B------:R-:W-:-:S00]  /*03d0*/  NOP ;  /* 0x0000000000007918 */ /* 0x000fc00000000000 */
[----:B------:R-:W-:-:S00]  /*03e0*/  NOP ;  /* 0x0000000000007918 */ /* 0x000fc00000000000 */
[----:B------:R-:W-:-:S00]  /*03f0*/  NOP ;  /* 0x0000000000007918 */ /* 0x000fc00000000000 */
.L_x_129:


//--------------------- .text._Z22elementwise_mul_kernelPKfS0_Pfi --------------------------
	.section	.text._Z22elementwise_mul_kernelPKfS0_Pfi,"ax",@progbits
	.align	128
        .global         _Z22elementwise_mul_kernelPKfS0_Pfi
        .type           _Z22elementwise_mul_kernelPKfS0_Pfi,@function
        .size           _Z22elementwise_mul_kernelPKfS0_Pfi,(.L_x_130 - _Z22elementwise_mul_kernelPKfS0_Pfi)
        .other          _Z22elementwise_mul_kernelPKfS0_Pfi,@"STO_CUDA_ENTRY STV_DEFAULT"
_Z22elementwise_mul_kernelPKfS0_Pfi:
.text._Z22elementwise_mul_kernelPKfS0_Pfi:
[----:B------:R-:W-:Y:S01]  /*0000*/  LDC R1, c[0x0][0x37c] ;  /* 0x0000df00ff017b82 */ /* 0x000fe20000000800 */
[----:B------:R-:W0:Y:S07]  /*0010*/  S2R R0, SR_TID.X ;  /* 0x0000000000007919 */ /* 0x000e2e0000002100 */
[----:B------:R-:W0:Y:S01]  /*0020*/  S2UR UR4, SR_CTAID.X ;  /* 0x00000000000479c3 */ /* 0x000e220000002500 */
[----:B------:R-:W1:Y:S07]  /*0030*/  LDCU UR5, c[0x0][0x398] ;  /* 0x00007300ff0577ac */ /* 0x000e6e0008000800 */
[----:B------:R-:W0:Y:S02]  /*0040*/  LDC R9, c[0x0][0x360] ;  /* 0x0000d800ff097b82 */ /* 0x000e240000000800 */
[----:B0-----:R-:W-:-:S05]  /*0050*/  IMAD R9, R9, UR4, R0 ;  /* 0x0000000409097c24 */ /* 0x001fca000f8e0200 */
[----:B-1----:R-:W-:-:S13]  /*0060*/  ISETP.GE.AND P0, PT, R9, UR5, PT ;  /* 0x0000000509007c0c */ /* 0x002fda000bf06270 */
[----:B------:R-:W-:Y:S05]  /*0070*/  @P0 EXIT ;  /* 0x000000000000094d */ /* 0x000fea0003800000 */
[----:B------:R-:W0:Y:S01]  /*0080*/  LDC.64 R2, c[0x0][0x380] ;  /* 0x0000e000ff027b82 */ /* 0x000e220000000a00 */
[----:B------:R-:W1:Y:S07]  /*0090*/  LDCU.64 UR4, c[0x0][0x358] ;  /* 0x00006b00ff0477ac */ /* 0x000e6e0008000a00 */
[----:B------:R-:W2:Y:S08]  /*00a0*/  LDC.64 R4, c[0x0][0x388] ;  /* 0x0000e200ff047b82 */ /* 0x000eb00000000a00 */
[----:B------:R-:W3:Y:S01]  /*00b0*/  LDC.64 R6, c[0x0][0x390] ;  /* 0x0000e400ff067b82 */ /* 0x000ee20000000a00 */
[----:B0-----:R-:W-:-:S06]  /*00c0*/  IMAD.WIDE R2, R9, 0x4, R2 ;  /* 0x0000000409027825 */ /* 0x001fcc00078e0202 */
[----:B-1----:R-:W4:Y:S01]  /*00d0*/  LDG.E R2, desc[UR4][R2.64] ;  /* 0x0000000402027981 */ /* 0x002f22000c1e1900 */
[----:B--2---:R-:W-:-:S06]  /*00e0*/  IMAD.WIDE R4, R9, 0x4, R4 ;  /* 0x0000000409047825 */ /* 0x004fcc00078e0204 */
[----:B------:R-:W4:Y:S01]  /*00f0*/  LDG.E R5, desc[UR4][R4.64] ;  /* 0x0000000404057981 */ /* 0x000f22000c1e1900 */
[----:B---3--:R-:W-:-:S04]  /*0100*/  IMAD.WIDE R6, R9, 0x4, R6 ;  /* 0x0000000409067825 */ /* 0x008fc800078e0206 */
[----:B----4-:R-:W-:-:S05]  /*0110*/  FMUL R9, R2, R5 ;  /* 0x0000000502097220 */ /* 0x010fca0000400000 */
[----:B------:R-:W-:Y:S01]  /*0120*/  STG.E desc[UR4][R6.64], R9 ;  /* 0x0000000906007986 */ /* 0x000fe2000c101904 */
[----:B------:R-:W-:Y:S05]  /*0130*/  EXIT ;  /* 0x000000000000794d */ /* 0x000fea0003800000 */
.L_x_6:
        /* <DEDUP_REMOVED lines=12> */
.L_x_130:


//--------------------- .text._Z23softmax_backward_kernelPKfS0_Pfii --------------------------
	.section	.text._Z23softmax_backward_kernelPKfS0_Pfii,"ax",@progbits
	.align	128
        .global         _Z23softmax_backward_kernelPKfS0_Pfii
        .type           _Z23softmax_backward_kernelPKfS0_Pfii,@function
        .size           _Z23softmax_backward_kernelPKfS0_Pfii,(.L_x_131 - _Z23softmax_backward_kernelPKfS0_Pfii)
        .other          _Z23softmax_backward_kernelPKfS0_Pfii,@"STO_CUDA_ENTRY STV_DEFAULT"
_Z23softmax_backward_kernelPKfS0_Pfii:
.text._Z23softmax_backward_kernelPKfS0_Pfii:
[----:B------:R-:W-:Y:S01]  /*0000*/  LDC R1, c[0x0][0x37c] ;  /* 0x0000df00ff017b82 */ /* 0x000fe20000000800 */
[----:B------:R-:W0:Y:S07]  /*0010*/  S2R R2, SR_CTAID.X ;  /* 0x0000000000027919 */ /* 0x000e2e0000002500 */
[----:B------:R-:W0:Y:S08]  /*0020*/  LDC.64 R14, c[0x0][0x398] ;  /* 0x0000e600ff0e7b82 */ /* 0x000e300000000a00 */
[----:B------:R-:W1:Y:S01]  /*0030*/  S2UR UR4, SR_CTAID.Y ;  /* 0x00000000000479c3 */ /* 0x000e620000002600 */
[----:B0-----:R-:W-:-:S04]  /*0040*/  ISETP.GE.AND P0, PT, R2, R15, PT ;  /* 0x0000000f0200720c */ /* 0x001fc80003f06270 */
[----:B-1----:R-:W-:-:S13]  /*0050*/  ISETP.LE.OR P0, PT, R14, UR4, P0 ;  /* 0x000000040e007c0c */ /* 0x002fda0008703670 */
[----:B------:R-:W-:Y:S05]  /*0060*/  @P0 EXIT ;  /* 0x000000000000094d */ /* 0x000fea0003800000 */
[----:B------:R-:W0:Y:S01]  /*0070*/  S2R R0, SR_TID.X ;  /* 0x0000000000007919 */ /* 0x000e220000002100 */
[----:B------:R-:W-:Y:S01]  /*0080*/  IMAD R2, R15, UR4, R2 ;  /* 0x000000040f027c24 */ /* 0x000fe2000f8e0202 */
[----:B------:R-:W1:Y:S01]  /*0090*/  LDCU.64 UR8, c[0x0][0x358] ;  /* 0x00006b00ff0877ac */ /* 0x000e620008000a00 */
[----:B------:R-:W-:Y:S01]  /*00a0*/  BSSY.RECONVERGENT B0, `(.L_x_7) ;  /* 0x0000012000007945 */ /* 0x000fe20003800200 */
[----:B------:R-:W-:Y:S01]  /*00b0*/  HFMA2 R3, -RZ, RZ, 0, 0 ;  /* 0x00000000ff037431 */ /* 0x000fe200000001ff */
[----:B0-----:R-:W-:-:S13]  /*00c0*/  ISETP.GE.U32.AND P0, PT, R0, R15, PT ;  /* 0x0000000f0000720c */ /* 0x001fda0003f06070 */
[----:B-1----:R-:W-:Y:S05]  /*00d0*/  @P0 BRA `(.L_x_8) ;  /* 0x0000000000380947 */ /* 0x002fea0003800000 */
[----:B------:R-:W0:Y:S01]  /*00e0*/  LDC R13, c[0x0][0x360] ;  /* 0x0000d800ff0d7b82 */ /* 0x000e220000000800 */
[----:B------:R-:W-:Y:S01]  /*00f0*/  IMAD.MOV.U32 R3, RZ, RZ, RZ ;  /* 0x000000ffff037224 */ /* 0x000fe200078e00ff */
[----:B------:R-:W-:-:S06]  /*0100*/  MOV R12, R0 ;  /* 0x00000000000c7202 */ /* 0x000fcc0000000f00 */
[----:B------:R-:W1:Y:S08]  /*0110*/  LDC.64 R10, c[0x0][0x380] ;  /* 0x0000e000ff0a7b82 */ /* 0x000e700000000a00 */
[----:B------:R-:W2:Y:S02]  /*0120*/  LDC.64 R8, c[0x0][0x388] ;  /* 0x0000e200ff087b82 */ /* 0x000ea40000000a00 */
.L_x_9:
[----:B------:R-:W-:-:S04]  /*0130*/  IMAD R7, R2, R15, R12 ;  /* 0x0000000f02077224 */ /* 0x000fc800078e020c */
[----:B--2---:R-:W-:-:S04]  /*0140*/  IMAD.WIDE R4, R7, 0x4, R8 ;  /* 0x0000000407047825 */ /* 0x004fc800078e0208 */
[----:B-1----:R-:W-:Y:S02]  /*0150*/  IMAD.WIDE R6, R7, 0x4, R10 ;  /* 0x0000000407067825 */ /* 0x002fe400078e020a */
[----:B------:R-:W2:Y:S04]  /*0160*/  LDG.E R4, desc[UR8][R4.64] ;  /* 0x0000000804047981 */ /* 0x000ea8000c1e1900 */
[----:B------:R-:W2:Y:S01]  /*0170*/  LDG.E R6, desc[UR8][R6.64] ;  /* 0x0000000806067981 */ /* 0x000ea2000c1e1900 */
[----:B0-----:R-:W-:-:S05]  /*0180*/  IMAD.IADD R12, R13, 0x1, R12 ;  /* 0x000000010d0c7824 */ /* 0x001fca00078e020c */
[----:B------:R-:W-:Y:S01]  /*0190*/  ISETP.GE.AND P0, PT, R12, R15, PT ;  /* 0x0000000f0c00720c */ /* 0x000fe20003f06270 */
[----:B--2---:R-:W-:-:S12]  /*01a0*/  FFMA R3, R4, R6, R3 ;  /* 0x0000000604037223 */ /* 0x004fd80000000003 */
[----:B------:R-:W-:Y:S05]  /*01b0*/  @!P0 BRA `(.L_x_9) ;  /* 0xfffffffc00dc8947 */ /* 0x000fea000383ffff */
.L_x_8:
[----:B------:R-:W-:Y:S05]  /*01c0*/  BSYNC.RECONVERGENT B0 ;  /* 0x0000000000007941 */ /* 0x000fea0003800200 */
.L_x_7:
[----:B------:R-:W0:Y:S01]  /*01d0*/  S2UR UR5, SR_CgaCtaId ;  /* 0x00000000000579c3 */ /* 0x000e220000008800 */
[----:B------:R-:W-:Y:S01]  /*01e0*/  UMOV UR4, 0x400 ;  /* 0x0000040000047882 */ /* 0x000fe20000000000 */
[----:B------:R-:W1:Y:S01]  /*01f0*/  LDCU UR6, c[0x0][0x360] ;  /* 0x00006c00ff0677ac */ /* 0x000e620008000800 */
[----:B------:R-:W2:Y:S01]  /*0200*/  LDCU UR7, c[0x0][0x39c] ;  /* 0x00007380ff0777ac */ /* 0x000ea20008000800 */
[----:B-1----:R-:W-:Y:S02]  /*0210*/  UISETP.GE.U32.AND UP0, UPT, UR6, 0x2, UPT ;  /* 0x000000020600788c */ /* 0x002fe4000bf06070 */
[----:B0-----:R-:W-:Y:S01]  /*0220*/  ULEA UR4, UR5, UR4, 0x18 ;  /* 0x0000000405047291 */ /* 0x001fe2000f8ec0ff */
[----:B--2---:R-:W-:-:S05]  /*0230*/  ISETP.GE.U32.AND P0, PT, R0, UR7, PT ;  /* 0x0000000700007c0c */ /* 0x004fca000bf06070 */
[----:B------:R-:W-:-:S05]  /*0240*/  LEA R6, R0, UR4, 0x2 ;  /* 0x0000000400067c11 */ /* 0x000fca000f8e10ff */
[----:B------:R0:W-:Y:S01]  /*0250*/  STS [R6], R3 ;  /* 0x0000000306007388 */ /* 0x0001e20000000800 */
[----:B------:R-:W-:Y:S06]  /*0260*/  BAR.SYNC.DEFER_BLOCKING 0x0 ;  /* 0x0000000000007b1d */ /* 0x000fec0000010000 */
[----:B------:R-:W-:Y:S05]  /*0270*/  BRA.U !UP0, `(.L_x_10) ;  /* 0x0000000108307547 */ /* 0x000fea000b800000 */
[----:B0-----:R-:W-:-:S07]  /*0280*/  MOV R3, UR6 ;  /* 0x0000000600037c02 */ /* 0x001fce0008000f00 */
.L_x_11:
        /* <DEDUP_REMOVED lines=11> */
.L_x_10:
[----:B------:R-:W-:Y:S05]  /*0340*/  @P0 EXIT ;  /* 0x000000000000094d */ /* 0x000fea0003800000 */
[----:B------:R-:W1:Y:S01]  /*0350*/  S2UR UR5, SR_CgaCtaId ;  /* 0x00000000000579c3 */ /* 0x000e620000008800 */
[----:B------:R-:W-:-:S07]  /*0360*/  UMOV UR4, 0x400 ;  /* 0x0000040000047882 */ /* 0x000fce0000000000 */
[----:B------:R-:W2:Y:S08]  /*0370*/  LDC.64 R12, c[0x0][0x380] ;  /* 0x0000e000ff0c7b82 */ /* 0x000eb00000000a00 */
[----:B------:R-:W3:Y:S01]  /*0380*/  LDC.64 R14, c[0x0][0x388] ;  /* 0x0000e200ff0e7b82 */ /* 0x000ee20000000a00 */
[----:B-1----:R-:W-:-:S07]  /*0390*/  ULEA UR4, UR5, UR4, 0x18 ;  /* 0x0000000405047291 */ /* 0x002fce000f8ec0ff */
[----:B------:R-:W1:Y:S02]  /*03a0*/  LDC.64 R10, c[0x0][0x390] ;  /* 0x0000e400ff0a7b82 */ /* 0x000e640000000a00 */
[----:B0-----:R-:W0:Y:S03]  /*03b0*/  LDS R3, [UR4] ;  /* 0x00000004ff037984 */ /* 0x001e260008000800 */
.L_x_12:
[----:B----4-:R-:W-:-:S04]  /*03c0*/  IMAD R9, R2, UR7, R0 ;  /* 0x0000000702097c24 */ /* 0x010fc8000f8e0200 */
[----:B---3--:R-:W-:-:S04]  /*03d0*/  IMAD.WIDE R6, R9, 0x4, R14 ;  /* 0x0000000409067825 */ /* 0x008fc800078e020e */
[C---:B--2---:R-:W-:Y:S02]  /*03e0*/  IMAD.WIDE R4, R9.reuse, 0x4, R12 ;  /* 0x0000000409047825 */ /* 0x044fe400078e020c */
[----:B------:R-:W0:Y:S04]  /*03f0*/  LDG.E R6, desc[UR8][R6.64] ;  /* 0x0000000806067981 */ /* 0x000e28000c1e1900 */
[----:B------:R-:W2:Y:S01]  /*0400*/  LDG.E R4, desc[UR8][R4.64] ;  /* 0x0000000804047981 */ /* 0x000ea2000c1e1900 */
[----:B-1----:R-:W-:Y:S01]  /*0410*/  IMAD.WIDE R8, R9, 0x4, R10 ;  /* 0x0000000409087825 */ /* 0x002fe200078e020a */
[----:B------:R-:W-:-:S04]  /*0420*/  IADD3 R0, PT, PT, R0, UR6, RZ ;  /* 0x0000000600007c10 */ /* 0x000fc8000fffe0ff */
[----:B------:R-:W-:Y:S01]  /*0430*/  ISETP.GE.AND P0, PT, R0, UR7, PT ;  /* 0x0000000700007c0c */ /* 0x000fe2000bf06270 */
[----:B0-----:R-:W-:-:S04]  /*0440*/  FADD R17, -R3, R6 ;  /* 0x0000000603117221 */ /* 0x001fc80000000100 */
[----:B--2---:R-:W-:-:S05]  /*0450*/  FMUL R17, R4, R17 ;  /* 0x0000001104117220 */ /* 0x004fca0000400000 */
[----:B------:R4:W-:Y:S03]  /*0460*/  STG.E desc[UR8][R8.64], R17 ;  /* 0x0000001108007986 */ /* 0x0009e6000c101908 */
[----:B------:R-:W-:Y:S05]  /*0470*/  @!P0 BRA `(.L_x_12) ;  /* 0xfffffffc00d08947 */ /* 0x000fea000383ffff */
[----:B------:R-:W-:Y:S05]  /*0480*/  EXIT ;  /* 0x000000000000794d */ /* 0x000fea0003800000 */
.L_x_13:
        /* <DEDUP_REMOVED lines=15> */
.L_x_131:


//--------------------- .text._Z26layer_norm_backward_kernelPKfS0_S0_S0_Pfii --------------------------
	.section	.text._Z26layer_norm_backward_kernelPKfS0_S0_S0_Pfii,"ax",@progbits
	.align	128
        .global         _Z26layer_norm_backward_kernelPKfS0_S0_S0_Pfii
        .type           _Z26layer_norm_backward_kernelPKfS0_S0_S0_Pfii,@function
        .size           _Z26layer_norm_backward_kernelPKfS0_S0_S0_Pfii,(.L_x_122 - _Z26layer_norm_backward_kernelPKfS0_S0_S0_Pfii)
        .other          _Z26layer_norm_backward_kernelPKfS0_S0_S0_Pfii,@"STO_CUDA_ENTRY STV_DEFAULT"
_Z26layer_norm_backward_kernelPKfS0_S0_S0_Pfii:
.text._Z26layer_norm_backward_kernelPKfS0_S0_S0_Pfii:
[----:B------:R-:W-:Y:S01]  /*0000*/  LDC R1, c[0x0][0x37c] ;  /* 0x0000df00ff017b82 */ /* 0x000fe20000000800 */
[----:B------:R-:W0:Y:S01]  /*0010*/  S2R R13, SR_CTAID.X ;  /* 0x00000000000d7919 */ /* 0x000e220000002500 */
[----:B------:R-:W0:Y:S02]  /*0020*/  LDCU UR4, c[0x0][0x3a8] ;  /* 0x00007500ff0477ac */ /* 0x000e240008000800 */
[----:B0-----:R-:W-:-:S13]  /*0030*/  ISETP.GE.AND P0, PT, R13, UR4, PT ;  /* 0x000000040d007c0c */ /* 0x001fda000bf06270 */
[----:B------:R-:W-:Y:S05]  /*0040*/  @P0 EXIT ;  /* 0x000000000000094d */ /* 0x000fea0003800000 */
[----:B------:R-:W0:Y:S01]  /*0050*/  LDC.64 R6, c[0x0][0x398] ;  /* 0x0000e600ff067b82 */ /* 0x000e220000000a00 */
[----:B------:R-:W1:Y:S07]  /*0060*/  LDCU.64 UR8, c[0x0][0x358] ;  /* 0x00006b00ff0877ac */ /* 0x000e6e0008000a00 */
[----:B------:R-:W2:Y:S01]  /*0070*/  LDC.64 R4, c[0x0][0x390] ;  /* 0x0000e400ff047b82 */ /* 0x000ea20000000a00 */
[----:B------:R-:W3:Y:S01]  /*0080*/  S2R R2, SR_TID.X ;  /* 0x0000000000027919 */ /* 0x000ee20000002100 */
[----:B------:R-:W3:Y:S01]  /*0090*/  LDCU UR4, c[0x0][0x3ac] ;  /* 0x00007580ff0477ac */ /* 0x000ee20008000800 */
[----:B0-----:R-:W-:-:S05]  /*00a0*/  IMAD.WIDE.U32 R6, R13, 0x4, R6 ;  /* 0x000000040d067825 */ /* 0x001fca00078e0006 */
[----:B-1----:R0:W5:Y:S01]  /*00b0*/  LDG.E R11, desc[UR8][R6.64] ;  /* 0x00000008060b7981 */ /* 0x002162000c1e1900 */
[----:B--2---:R-:W-:-:S05]  /*00c0*/  IMAD.WIDE.U32 R4, R13, 0x4, R4 ;  /* 0x000000040d047825 */ /* 0x004fca00078e0004 */
[----:B------:R0:W5:Y:S01]  /*00d0*/  LDG.E R10, desc[UR8][R4.64] ;  /* 0x00000008040a7981 */ /* 0x000162000c1e1900 */
[----:B------:R-:W1:Y:S01]  /*00e0*/  LDCU UR7, c[0x0][0x360] ;  /* 0x00006c00ff0777ac */ /* 0x000e620008000800 */
[----:B------:R-:W-:Y:S01]  /*00f0*/  BSSY.RECONVERGENT B0, `(.L_x_14) ;  /* 0x0000015000007945 */ /* 0x000fe20003800200 */
[----:B------:R-:W-:Y:S01]  /*0100*/  IMAD.MOV.U32 R0, RZ, RZ, RZ ;  /* 0x000000ffff007224 */ /* 0x000fe200078e00ff */
[----:B---3--:R-:W-:Y:S01]  /*0110*/  ISETP.GE.AND P0, PT, R2, UR4, PT ;  /* 0x0000000402007c0c */ /* 0x008fe2000bf06270 */
[----:B------:R-:W-:-:S12]  /*0120*/  IMAD.MOV.U32 R3, RZ, RZ, RZ ;  /* 0x000000ffff037224 */ /* 0x000fd800078e00ff */
[----:B0-----:R-:W-:Y:S05]  /*0130*/  @P0 BRA `(.L_x_15) ;  /* 0x0000000000400947 */ /* 0x001fea0003800000 */
[----:B------:R-:W0:Y:S01]  /*0140*/  LDC.64 R4, c[0x0][0x380] ;  /* 0x0000e000ff047b82 */ /* 0x000e220000000a00 */
[----:B------:R-:W-:Y:S02]  /*0150*/  HFMA2 R3, -RZ, RZ, 0, 0 ;  /* 0x00000000ff037431 */ /* 0x000fe400000001ff */
[----:B------:R-:W-:Y:S02]  /*0160*/  IMAD.MOV.U32 R12, RZ, RZ, R2 ;  /* 0x000000ffff0c7224 */ /* 0x000fe400078e0002 */
[----:B------:R-:W-:-:S03]  /*0170*/  IMAD.MOV.U32 R0, RZ, RZ, RZ ;  /* 0x000000ffff007224 */ /* 0x000fc600078e00ff */
[----:B------:R-:W2:Y:S04]  /*0180*/  LDC.64 R6, c[0x0][0x388] ;  /* 0x0000e200ff067b82 */ /* 0x000ea80000000a00 */
.L_x_16:
[----:B------:R-:W-:-:S04]  /*0190*/  IMAD R15, R13, UR4, R12 ;  /* 0x000000040d0f7c24 */ /* 0x000fc8000f8e020c */
[----:B--2---:R-:W-:-:S04]  /*01a0*/  IMAD.WIDE R8, R15, 0x4, R6 ;  /* 0x000000040f087825 */ /* 0x004fc800078e0206 */
[----:B0-----:R-:W-:Y:S02]  /*01b0*/  IMAD.WIDE R14, R15, 0x4, R4 ;  /* 0x000000040f0e7825 */ /* 0x001fe400078e0204 */
[----:B------:R-:W2:Y:S04]  /*01c0*/  LDG.E R9, desc[UR8][R8.64] ;  /* 0x0000000808097981 */ /* 0x000ea8000c1e1900 */
[----:B------:R-:W3:Y:S01]  /*01d0*/  LDG.E R15, desc[UR8][R14.64] ;  /* 0x000000080e0f7981 */ /* 0x000ee2000c1e1900 */
[----:B-1----:R-:W-:-:S04]  /*01e0*/  IADD3 R12, PT, PT, R12, UR7, RZ ;  /* 0x000000070c0c7c10 */ /* 0x002fc8000fffe0ff */
[----:B------:R-:W-:Y:S01]  /*01f0*/  ISETP.GE.AND P0, PT, R12, UR4, PT ;  /* 0x000000040c007c0c */ /* 0x000fe2000bf06270 */
[----:B--2--5:R-:W-:Y:S01]  /*0200*/  FADD R16, -R10, R9 ;  /* 0x000000090a107221 */ /* 0x024fe20000000100 */
[----:B---3--:R-:W-:-:S03]  /*0210*/  FADD R0, R15, R0 ;  /* 0x000000000f007221 */ /* 0x008fc60000000000 */
[----:B------:R-:W-:-:S08]  /*0220*/  FFMA R3, R16, R15, R3 ;  /* 0x0000000f10037223 */ /* 0x000fd00000000003 */
[----:B------:R-:W-:Y:S05]  /*0230*/  @!P0 BRA `(.L_x_16) ;  /* 0xfffffffc00d48947 */ /* 0x000fea000383ffff */
.L_x_15:
[----:B-1----:R-:W-:Y:S05]  /*0240*/  BSYNC.RECONVERGENT B0 ;  /* 0x0000000000007941 */ /* 0x002fea0003800200 */
.L_x_14:
[----:B------:R-:W0:Y:S01]  /*0250*/  S2UR UR5, SR_CgaCtaId ;  /* 0x00000000000579c3 */ /* 0x000e220000008800 */
[----:B------:R-:W-:Y:S01]  /*0260*/  UMOV UR4, 0x400 ;  /* 0x0000040000047882 */ /* 0x000fe20000000000 */
[----:B------:R-:W-:Y:S02]  /*0270*/  UISETP.GE.U32.AND UP0, UPT, UR7, 0x2, UPT ;  /* 0x000000020700788c */ /* 0x000fe4000bf06070 */
[----:B0-----:R-:W-:-:S04]  /*0280*/  ULEA UR4, UR5, UR4, 0x18 ;  /* 0x0000000405047291 */ /* 0x001fc8000f8ec0ff */
[----:B------:R-:W-:Y:S02]  /*0290*/  ULEA UR6, UR7, UR4, 0x2 ;  /* 0x0000000407067291 */ /* 0x000fe4000f8e10ff */
[----:B------:R-:W-:-:S04]  /*02a0*/  LEA R7, R2, UR4, 0x2 ;  /* 0x0000000402077c11 */ /* 0x000fc8000f8e10ff */
[----:B------:R-:W-:Y:S01]  /*02b0*/  LEA R8, R2, UR6, 0x2 ;  /* 0x0000000602087c11 */ /* 0x000fe2000f8e10ff */
[----:B------:R0:W-:Y:S04]  /*02c0*/  STS [R7], R0 ;  /* 0x0000000007007388 */ /* 0x0001e80000000800 */
[----:B------:R0:W-:Y:S01]  /*02d0*/  STS [R8], R3 ;  /* 0x0000000308007388 */ /* 0x0001e20000000800 */
[----:B------:R-:W-:Y:S06]  /*02e0*/  BAR.SYNC.DEFER_BLOCKING 0x0 ;  /* 0x0000000000007b1d */ /* 0x000fec0000010000 */
[----:B------:R-:W-:Y:S05]  /*02f0*/  BRA.U !UP0, `(.L_x_17) ;  /* 0x0000000108507547 */ /* 0x000fea000b800000 */
[----:B0-----:R-:W-:-:S07]  /*0300*/  IMAD.U32 R0, RZ, RZ, UR7 ;  /* 0x00000007ff007e24 */ /* 0x001fce000f8e00ff */
.L_x_20:
[----:B------:R-:W-:Y:S01]  /*0310*/  SHF.R.U32.HI R9, RZ, 0x1, R0 ;  /* 0x00000001ff097819 */ /* 0x000fe20000011600 */
[----:B------:R-:W-:Y:S03]  /*0320*/  BSSY.RECONVERGENT B0, `(.L_x_18) ;  /* 0x000000d000007945 */ /* 0x000fe60003800200 */
[----:B------:R-:W-:-:S13]  /*0330*/  ISETP.GE.U32.AND P0, PT, R2, R9, PT ;  /* 0x000000090200720c */ /* 0x000fda0003f06070 */
[----:B0-----:R-:W-:Y:S05]  /*0340*/  @P0 BRA `(.L_x_19) ;  /* 0x0000000000280947 */ /* 0x001fea0003800000 */
[C---:B------:R-:W-:Y:S01]  /*0350*/  IMAD R3, R9.reuse, 0x4, R7 ;  /* 0x0000000409037824 */ /* 0x040fe200078e0207 */
[----:B------:R-:W-:Y:S01]  /*0360*/  LDS R4, [R7] ;  /* 0x0000000007047984 */ /* 0x000fe20000000800 */
[----:B------:R-:W-:-:S04]  /*0370*/  LEA R5, R9, R8, 0x2 ;  /* 0x0000000809057211 */ /* 0x000fc800078e10ff */
[----:B------:R-:W0:Y:S02]  /*0380*/  LDS R3, [R3] ;  /* 0x0000000003037984 */ /* 0x000e240000000800 */
[----:B0-----:R-:W-:-:S05]  /*0390*/  FADD R4, R3, R4 ;  /* 0x0000000403047221 */ /* 0x001fca0000000000 */
[----:B------:R-:W-:Y:S04]  /*03a0*/  STS [R7], R4 ;  /* 0x0000000407007388 */ /* 0x000fe80000000800 */
[----:B------:R-:W-:Y:S04]  /*03b0*/  LDS R5, [R5] ;  /* 0x0000000005057984 */ /* 0x000fe80000000800 */
[----:B------:R-:W0:Y:S02]  /*03c0*/  LDS R6, [R8] ;  /* 0x0000000008067984 */ /* 0x000e240000000800 */
[----:B0-----:R-:W-:-:S05]  /*03d0*/  FADD R6, R5, R6 ;  /* 0x0000000605067221 */ /* 0x001fca0000000000 */
[----:B------:R0:W-:Y:S02]  /*03e0*/  STS [R8], R6 ;  /* 0x0000000608007388 */ /* 0x0001e40000000800 */
.L_x_19:
[----:B------:R-:W-:Y:S05]  /*03f0*/  BSYNC.RECONVERGENT B0 ;  /* 0x0000000000007941 */ /* 0x000fea0003800200 */
.L_x_18:
[----:B------:R-:W-:Y:S01]  /*0400*/  BAR.SYNC.DEFER_BLOCKING 0x0 ;  /* 0x0000000000007b1d */ /* 0x000fe20000010000 */
[----:B------:R-:W-:Y:S01]  /*0410*/  ISETP.GT.U32.AND P0, PT, R0, 0x3, PT ;  /* 0x000000030000780c */ /* 0x000fe20003f04070 */
[----:B------:R-:W-:-:S12]  /*0420*/  IMAD.MOV.U32 R0, RZ, RZ, R9 ;  /* 0x000000ffff007224 */ /* 0x000fd800078e0009 */
[----:B------:R-:W-:Y:S05]  /*0430*/  @P0 BRA `(.L_x_20) ;  /* 0xfffffffc00b40947 */ /* 0x000fea000383ffff */
.L_x_17:
[----:B------:R-:W1:Y:S02]  /*0440*/  LDCU UR10, c[0x0][0x3ac] ;  /* 0x00007580ff0a77ac */ /* 0x000e640008000800 */
[----:B-1----:R-:W-:-:S13]  /*0450*/  ISETP.GE.AND P0, PT, R2, UR10, PT ;  /* 0x0000000a02007c0c */ /* 0x002fda000bf06270 */
[----:B------:R-:W-:Y:S05]  /*0460*/  @P0 EXIT ;  /* 0x000000000000094d */ /* 0x000fea0003800000 */
[----:B------:R-:W1:Y:S01]  /*0470*/  S2UR UR5, SR_CgaCtaId ;  /* 0x00000000000579c3 */ /* 0x000e620000008800 */
[----:B------:R-:W-:Y:S01]  /*0480*/  UMOV UR4, 0x400 ;  /* 0x0000040000047882 */ /* 0x000fe20000000000 */
[----:B------:R-:W2:Y:S01]  /*0490*/  LDS R12, [UR6] ;  /* 0x00000006ff0c7984 */ /* 0x000ea20008000800 */
[----:B0-----:R-:W-:Y:S01]  /*04a0*/  I2FP.F32.U32 R3, UR10 ;  /* 0x0000000a00037c45 */ /* 0x001fe20008201000 */
[----:B-----5:R-:W-:-:S03]  /*04b0*/  FMUL R14, R11, 0.5 ;  /* 0x3f0000000b0e7820 */ /* 0x020fc60000400000 */
[----:B------:R-:W0:Y:S01]  /*04c0*/  MUFU.RCP R16, R3 ;  /* 0x0000000300107308 */ /* 0x000e220000001000 */
[----:B------:R-:W3:Y:S01]  /*04d0*/  LDC.64 R8, c[0x0][0x380] ;  /* 0x0000e000ff087b82 */ /* 0x000ee20000000a00 */
[----:B------:R-:W-:-:S07]  /*04e0*/  FMUL R14, R11, R14 ;  /* 0x0000000e0b0e7220 */ /* 0x000fce0000400000 */
[----:B------:R-:W4:Y:S01]  /*04f0*/  LDC.64 R6, c[0x0][0x388] ;  /* 0x0000e200ff067b82 */ /* 0x000f220000000a00 */
[----:B-1----:R-:W-:-:S07]  /*0500*/  ULEA UR4, UR5, UR4, 0x18 ;  /* 0x0000000405047291 */ /* 0x002fce000f8ec0ff */
[----:B------:R-:W1:Y:S01]  /*0510*/  LDC.64 R4, c[0x0][0x3a0] ;  /* 0x0000e800ff047b82 */ /* 0x000e620000000a00 */
[----:B0-----:R-:W-:-:S04]  /*0520*/  FFMA R15, -R3, R16, 1 ;  /* 0x3f800000030f7423 */ /* 0x001fc80000000110 */
[----:B------:R-:W-:Y:S01]  /*0530*/  FFMA R19, R16, R15, R16 ;  /* 0x0000000f10137223 */ /* 0x000fe20000000010 */
[----:B------:R-:W-:Y:S01]  /*0540*/  FMUL R15, R11, R14 ;  /* 0x0000000e0b0f7220 */ /* 0x000fe20000400000 */
[----:B------:R-:W0:Y:S01]  /*0550*/  LDS R0, [UR4] ;  /* 0x00000004ff007984 */ /* 0x000e220008000800 */
[----:B------:R-:W0:Y:S02]  /*0560*/  LDCU UR4, c[0x0][0x3ac] ;  /* 0x00007580ff0477ac */ /* 0x000e240008000800 */
[----:B--2---:R-:W-:-:S04]  /*0570*/  FMUL R17, R12, R15 ;  /* 0x0000000f0c117220 */ /* 0x004fc80000400000 */
[----:B------:R-:W-:Y:S01]  /*0580*/  FFMA R12, R12, R15, R17 ;  /* 0x0000000f0c0c7223 */ /* 0x000fe20000000011 */
[----:B0-----:R-:W-:-:S04]  /*0590*/  FMUL R0, R11, -R0 ;  /* 0x800000000b007220 */ /* 0x001fc80000400000 */
[----:B------:R-:W0:Y:S01]  /*05a0*/  FCHK P0, R0, R3 ;  /* 0x0000000300007302 */ /* 0x000e220000000000 */
[----:B------:R-:W-:-:S04]  /*05b0*/  FFMA R14, R0, R19, RZ ;  /* 0x00000013000e7223 */ /* 0x000fc800000000ff */
[----:B------:R-:W-:-:S04]  /*05c0*/  FFMA R16, -R3, R14, R0 ;  /* 0x0000000e03107223 */ /* 0x000fc80000000100 */
[----:B------:R-:W-:Y:S01]  /*05d0*/  FFMA R14, R19, R16, R14 ;  /* 0x00000010130e7223 */ /* 0x000fe2000000000e */
[----:B01-34-:R-:W-:Y:S06]  /*05e0*/  @!P0 BRA `(.L_x_21) ;  /* 0x00000000000c8947 */ /* 0x01bfec0003800000 */
[----:B------:R-:W-:-:S07]  /*05f0*/  MOV R18, 0x610 ;  /* 0x0000061000127802 */ /* 0x000fce0000000f00 */
[----:B------:R-:W-:Y:S05]  /*0600*/  CALL.REL.NOINC `($__internal_0_$__cuda_sm3x_div_rn_noftz_f32_slowpath) ;  /* 0x00000000007c7944 */ /* 0x000fea0003c00000 */
[----:B------:R-:W-:-:S07]  /*0610*/  IMAD.MOV.U32 R14, RZ, RZ, R0 ;  /* 0x000000ffff0e7224 */ /* 0x000fce00078e0000 */
.L_x_21:
[----:B------:R-:W-:-:S04]  /*0620*/  IMAD R15, R13, UR4, R2 ;  /* 0x000000040d0f7c24 */ /* 0x000fc8000f8e0202 */
[----:B------:R-:W-:-:S06]  /*0630*/  IMAD.WIDE R16, R15, 0x4, R6 ;  /* 0x000000040f107825 */ /* 0x000fcc00078e0206 */
[----:B------:R-:W2:Y:S01]  /*0640*/  LDG.E R17, desc[UR8][R16.64] ;  /* 0x0000000810117981 */ /* 0x000ea2000c1e1900 */
[----:B------:R-:W-:-:S06]  /*0650*/  IMAD.WIDE R18, R15, 0x4, R8 ;  /* 0x000000040f127825 */ /* 0x000fcc00078e0208 */
[----:B------:R-:W3:Y:S01]  /*0660*/  LDG.E R18, desc[UR8][R18.64] ;  /* 0x0000000812127981 */ /* 0x000ee2000c1e1900 */
[----:B------:R-:W0:Y:S01]  /*0670*/  MUFU.RCP R0, R3 ;  /* 0x0000000300007308 */ /* 0x000e220000001000 */
[----:B------:R-:W-:Y:S01]  /*0680*/  BSSY.RECONVERGENT B0, `(.L_x_22) ;  /* 0x000000f000007945 */ /* 0x000fe20003800200 */
[----:B0-----:R-:W-:-:S04]  /*0690*/  FFMA R23, -R3, R0, 1 ;  /* 0x3f80000003177423 */ /* 0x001fc80000000100 */
[----:B------:R-:W-:Y:S01]  /*06a0*/  FFMA R0, R0, R23, R0 ;  /* 0x0000001700007223 */ /* 0x000fe20000000000 */
[----:B--2---:R-:W-:-:S04]  /*06b0*/  FADD R21, -R10, R17 ;  /* 0x000000110a157221 */ /* 0x004fc80000000100 */
[----:B------:R-:W-:Y:S01]  /*06c0*/  FMUL R22, R12, R21 ;  /* 0x000000150c167220 */ /* 0x000fe20000400000 */
[----:B---3--:R-:W-:-:S03]  /*06d0*/  FMUL R16, R11, R18 ;  /* 0x000000120b107220 */ /* 0x008fc60000400000 */
[----:B------:R-:W0:Y:S01]  /*06e0*/  FCHK P0, R22, R3 ;  /* 0x0000000316007302 */ /* 0x000e220000000000 */
[----:B------:R-:W-:-:S04]  /*06f0*/  FFMA R20, R0, R22, RZ ;  /* 0x0000001600147223 */ /* 0x000fc800000000ff */
[----:B------:R-:W-:-:S04]  /*0700*/  FFMA R21, -R3, R20, R22 ;  /* 0x0000001403157223 */ /* 0x000fc80000000116 */
[----:B------:R-:W-:Y:S01]  /*0710*/  FFMA R21, R0, R21, R20 ;  /* 0x0000001500157223 */ /* 0x000fe20000000014 */
[----:B0-----:R-:W-:Y:S06]  /*0720*/  @!P0 BRA `(.L_x_23) ;  /* 0x0000000000108947 */ /* 0x001fec0003800000 */
[----:B------:R-:W-:Y:S02]  /*0730*/  MOV R0, R22 ;  /* 0x0000001600007202 */ /* 0x000fe40000000f00 */
[----:B------:R-:W-:-:S07]  /*0740*/  MOV R18, 0x760 ;  /* 0x0000076000127802 */ /* 0x000fce0000000f00 */
[----:B------:R-:W-:Y:S05]  /*0750*/  CALL.REL.NOINC `($__internal_0_$__cuda_sm3x_div_rn_noftz_f32_slowpath) ;  /* 0x0000000000287944 */ /* 0x000fea0003c00000 */
[----:B------:R-:W-:-:S07]  /*0760*/  IMAD.MOV.U32 R21, RZ, RZ, R0 ;  /* 0x000000ffff157224 */ /* 0x000fce00078e0000 */
.L_x_23:
[----:B------:R-:W-:Y:S05]  /*0770*/  BSYNC.RECONVERGENT B0 ;  /* 0x0000000000007941 */ /* 0x000fea0003800200 */
.L_x_22:
[----:B------:R-:W-:Y:S01]  /*0780*/  FADD R21, R16, -R21 ;  /* 0x8000001510157221 */ /* 0x000fe20000000000 */
[----:B------:R-:W-:-:S04]  /*0790*/  IMAD.WIDE R16, R15, 0x4, R4 ;  /* 0x000000040f107825 */ /* 0x000fc800078e0204 */
[----:B------:R-:W-:Y:S01]  /*07a0*/  FADD R21, R14, R21 ;  /* 0x000000150e157221 */ /* 0x000fe20000000000 */
[----:B------:R-:W-:-:S04]  /*07b0*/  VIADD R2, R2, UR7 ;  /* 0x0000000702027c36 */ /* 0x000fc80008000000 */
[----:B------:R0:W-:Y:S01]  /*07c0*/  STG.E desc[UR8][R16.64], R21 ;  /* 0x0000001510007986 */ /* 0x0001e2000c101908 */
[----:B------:R-:W-:-:S13]  /*07d0*/  ISETP.GE.AND P0, PT, R2, UR4, PT ;  /* 0x0000000402007c0c */ /* 0x000fda000bf06270 */
[----:B0-----:R-:W-:Y:S05]  /*07e0*/  @!P0 BRA `(.L_x_21) ;  /* 0xfffffffc008c8947 */ /* 0x001fea000383ffff */
[----:B------:R-:W-:Y:S05]  /*07f0*/  EXIT ;  /* 0x000000000000794d */ /* 0x000fea0003800000 */
        .weak           $__internal_0_$__cuda_sm3x_div_rn_noftz_f32_slowpath
        .type           $__internal_0_$__cuda_sm3x_div_rn_noftz_f32_slowpath,@function
        .size           $__internal_0_$__cuda_sm3x_div_rn_noftz_f32_slowpath,(.L_x_122 - $__internal_0_$__cuda_sm3x_div_rn_noftz_f32_slowpath)
$__internal_0_$__cuda_sm3x_div_rn_noftz_f32_slowpath:
[--C-:B------:R-:W-:Y:S01]  /*0800*/  SHF.R.U32.HI R17, RZ, 0x17, R3.reuse ;  /* 0x00000017ff117819 */ /* 0x100fe20000011603 */
[----:B------:R-:W-:Y:S01]  /*0810*/  BSSY.RECONVERGENT B1, `(.L_x_24) ;  /* 0x0000063000017945 */ /* 0x000fe20003800200 */
[----:B------:R-:W-:Y:S01]  /*0820*/  SHF.R.U32.HI R19, RZ, 0x17, R0 ;  /* 0x00000017ff137819 */ /* 0x000fe20000011600 */
[----:B------:R-:W-:Y:S01]  /*0830*/  IMAD.MOV.U32 R21, RZ, RZ, R3 ;  /* 0x000000ffff157224 */ /* 0x000fe200078e0003 */
[----:B------:R-:W-:Y:S02]  /*0840*/  LOP3.LUT R17, R17, 0xff, RZ, 0xc0, !PT ;  /* 0x000000ff11117812 */ /* 0x000fe400078ec0ff */
[----:B------:R-:W-:Y:S02]  /*0850*/  LOP3.LUT R22, R19, 0xff, RZ, 0xc0, !PT ;  /* 0x000000ff13167812 */ /* 0x000fe400078ec0ff */
[----:B------:R-:W-:-:S03]  /*0860*/  IADD3 R23, PT, PT, R17, -0x1, RZ ;  /* 0xffffffff11177810 */ /* 0x000fc60007ffe0ff */
[----:B------:R-:W-:Y:S01]  /*0870*/  VIADD R20, R22, 0xffffffff ;  /* 0xffffffff16147836 */ /* 0x000fe20000000000 */
[----:B------:R-:W-:-:S04]  /*0880*/  ISETP.GT.U32.AND P0, PT, R23, 0xfd, PT ;  /* 0x000000fd1700780c */ /* 0x000fc80003f04070 */
[----:B------:R-:W-:-:S13]  /*0890*/  ISETP.GT.U32.OR P0, PT, R20, 0xfd, P0 ;  /* 0x000000fd1400780c */ /* 0x000fda0000704470 */
[----:B------:R-:W-:Y:S01]  /*08a0*/  @!P0 MOV R19, RZ ;  /* 0x000000ff00138202 */ /* 0x000fe20000000f00 */
[----:B------:R-:W-:Y:S06]  /*08b0*/  @!P0 BRA `(.L_x_25) ;  /* 0x00000000005c8947 */ /* 0x000fec0003800000 */
[----:B------:R-:W-:Y:S02]  /*08c0*/  FSETP.GTU.FTZ.AND P0, PT, |R0|, +INF , PT ;  /* 0x7f8000000000780b */ /* 0x000fe40003f1c200 */
[----:B------:R-:W-:-:S04]  /*08d0*/  FSETP.GTU.FTZ.AND P1, PT, |R3|, +INF , PT ;  /* 0x7f8000000300780b */ /* 0x000fc80003f3c200 */
[----:B------:R-:W-:-:S13]  /*08e0*/  PLOP3.LUT P0, PT, P0, P1, PT, 0xf8, 0x8f ;  /* 0x00000000008f781c */ /* 0x000fda0000703f70 */
[----:B------:R-:W-:Y:S05]  /*08f0*/  @P0 BRA `(.L_x_26) ;  /* 0x00000004004c0947 */ /* 0x000fea0003800000 */
[----:B------:R-:W-:-:S13]  /*0900*/  LOP3.LUT P0, RZ, R21, 0x7fffffff, R0, 0xc8, !PT ;  /* 0x7fffffff15ff7812 */ /* 0x000fda000780c800 */
[----:B------:R-:W-:Y:S05]  /*0910*/  @!P0 BRA `(.L_x_27) ;  /* 0x00000004003c8947 */ /* 0x000fea0003800000 */
[C---:B------:R-:W-:Y:S02]  /*0920*/  FSETP.NEU.FTZ.AND P2, PT, |R0|.reuse, +INF , PT ;  /* 0x7f8000000000780b */ /* 0x040fe40003f5d200 */
[----:B------:R-:W-:Y:S02]  /*0930*/  FSETP.NEU.FTZ.AND P1, PT, |R3|, +INF , PT ;  /* 0x7f8000000300780b */ /* 0x000fe40003f3d200 */
[----:B------:R-:W-:-:S11]  /*0940*/  FSETP.NEU.FTZ.AND P0, PT, |R0|, +INF , PT ;  /* 0x7f8000000000780b */ /* 0x000fd60003f1d200 */
[----:B------:R-:W-:Y:S05]  /*0950*/  @!P1 BRA !P2, `(.L_x_27) ;  /* 0x00000004002c9947 */ /* 0x000fea0005000000 */
[----:B------:R-:W-:-:S04]  /*0960*/  LOP3.LUT P2, RZ, R0, 0x7fffffff, RZ, 0xc0, !PT ;  /* 0x7fffffff00ff7812 */ /* 0x000fc8000784c0ff */
[----:B------:R-:W-:-:S13]  /*0970*/  PLOP3.LUT P1, PT, P1, P2, PT, 0x2f, 0xf2 ;  /* 0x0000000000f2781c */ /* 0x000fda0000f24577 */
[----:B------:R-:W-:Y:S05]  /*0980*/  @P1 BRA `(.L_x_28) ;  /* 0x0000000400181947 */ /* 0x000fea0003800000 */
[----:B------:R-:W-:-:S04]  /*0990*/  LOP3.LUT P1, RZ, R21, 0x7fffffff, RZ, 0xc0, !PT ;  /* 0x7fffffff15ff7812 */ /* 0x000fc8000782c0ff */
[----:B------:R-:W-:-:S13]  /*09a0*/  PLOP3.LUT P0, PT, P0, P1, PT, 0x2f, 0xf2 ;  /* 0x0000000000f2781c */ /* 0x000fda0000702577 */
[----:B------:R-:W-:Y:S05]  /*09b0*/  @P0 BRA `(.L_x_29) ;  /* 0x0000000400000947 */ /* 0x000fea0003800000 */
[----:B------:R-:W-:Y:S02]  /*09c0*/  ISETP.GE.AND P0, PT, R20, RZ, PT ;  /* 0x000000ff1400720c */ /* 0x000fe40003f06270 */
[----:B------:R-:W-:-:S11]  /*09d0*/  ISETP.GE.AND P1, PT, R23, RZ, PT ;  /* 0x000000ff1700720c */ /* 0x000fd60003f26270 */
[----:B------:R-:W-:Y:S02]  /*09e0*/  @P0 IMAD.MOV.U32 R19, RZ, RZ, RZ ;  /* 0x000000ffff130224 */ /* 0x000fe400078e00ff */
[----:B------:R-:W-:Y:S01]  /*09f0*/  @!P0 FFMA R0, R0, 1.84467440737095516160e+19, RZ ;  /* 0x5f80000000008823 */ /* 0x000fe200000000ff */
[----:B------:R-:W-:Y:S02]  /*0a00*/  @!P0 IMAD.MOV.U32 R19, RZ, RZ, -0x40 ;  /* 0xffffffc0ff138424 */ /* 0x000fe400078e00ff */
[----:B------:R-:W-:-:S03]  /*0a10*/  @!P1 FFMA R21, R3, 1.84467440737095516160e+19, RZ ;  /* 0x5f80000003159823 */ /* 0x000fc600000000ff */
[----:B------:R-:W-:-:S07]  /*0a20*/  @!P1 IADD3 R19, PT, PT, R19, 0x40, RZ ;  /* 0x0000004013139810 */ /* 0x000fce0007ffe0ff */
.L_x_25:
[----:B------:R-:W-:Y:S01]  /*0a30*/  LEA R20, R17, 0xc0800000, 0x17 ;  /* 0xc080000011147811 */ /* 0x000fe200078eb8ff */
[----:B------:R-:W-:Y:S04]  /*0a40*/  BSSY.RECONVERGENT B2, `(.L_x_30) ;  /* 0x0000036000027945 */ /* 0x000fe80003800200 */
[----:B------:R-:W-:Y:S02]  /*0a50*/  IMAD.IADD R24, R21, 0x1, -R20 ;  /* 0x0000000115187824 */ /* 0x000fe400078e0a14 */
[----:B------:R-:W-:Y:S02]  /*0a60*/  VIADD R20, R22, 0xffffff81 ;  /* 0xffffff8116147836 */ /* 0x000fe40000000000 */
[----:B------:R-:W0:Y:S01]  /*0a70*/  MUFU.RCP R21, R24 ;  /* 0x0000001800157308 */ /* 0x000e220000001000 */
[----:B------:R-:W-:Y:S01]  /*0a80*/  FADD.FTZ R23, -R24, -RZ ;  /* 0x800000ff18177221 */ /* 0x000fe20000010100 */
[C---:B------:R-:W-:Y:S01]  /*0a90*/  IMAD R0, R20.reuse, -0x800000, R0 ;  /* 0xff80000014007824 */ /* 0x040fe200078e0200 */
[----:B------:R-:W-:-:S04]  /*0aa0*/  IADD3 R20, PT, PT, R20, 0x7f, -R17 ;  /* 0x0000007f14147810 */ /* 0x000fc80007ffe811 */
[----:B------:R-:W-:Y:S01]  /*0ab0*/  IADD3 R20, PT, PT, R20, R19, RZ ;  /* 0x0000001314147210 */ /* 0x000fe20007ffe0ff */
[----:B0-----:R-:W-:-:S04]  /*0ac0*/  FFMA R22, R21, R23, 1 ;  /* 0x3f80000015167423 */ /* 0x001fc80000000017 */
[----:B------:R-:W-:-:S04]  /*0ad0*/  FFMA R21, R21, R22, R21 ;  /* 0x0000001615157223 */ /* 0x000fc80000000015 */
[----:B------:R-:W-:-:S04]  /*0ae0*/  FFMA R22, R0, R21, RZ ;  /* 0x0000001500167223 */ /* 0x000fc800000000ff */
[----:B------:R-:W-:-:S04]  /*0af0*/  FFMA R25, R23, R22, R0 ;  /* 0x0000001617197223 */ /* 0x000fc80000000000 */
[----:B------:R-:W-:-:S04]  /*0b00*/  FFMA R22, R21, R25, R22 ;  /* 0x0000001915167223 */ /* 0x000fc80000000016 */
[----:B------:R-:W-:-:S04]  /*0b10*/  FFMA R23, R23, R22, R0 ;  /* 0x0000001617177223 */ /* 0x000fc80000000000 */
[----:B------:R-:W-:-:S05]  /*0b20*/  FFMA R0, R21, R23, R22 ;  /* 0x0000001715007223 */ /* 0x000fca0000000016 */
[----:B------:R-:W-:-:S04]  /*0b30*/  SHF.R.U32.HI R17, RZ, 0x17, R0 ;  /* 0x00000017ff117819 */ /* 0x000fc80000011600 */
[----:B------:R-:W-:-:S05]  /*0b40*/  LOP3.LUT R17, R17, 0xff, RZ, 0xc0, !PT ;  /* 0x000000ff11117812 */ /* 0x000fca00078ec0ff */
[----:B------:R-:W-:-:S04]  /*0b50*/  IMAD.IADD R24, R17, 0x1, R20 ;  /* 0x0000000111187824 */ /* 0x000fc800078e0214 */
[----:B------:R-:W-:-:S05]  /*0b60*/  VIADD R17, R24, 0xffffffff ;  /* 0xffffffff18117836 */ /* 0x000fca0000000000 */
[----:B------:R-:W-:-:S13]  /*0b70*/  ISETP.GE.U32.AND P0, PT, R17, 0xfe, PT ;  /* 0x000000fe1100780c */ /* 0x000fda0003f06070 */
[----:B------:R-:W-:Y:S05]  /*0b80*/  @!P0 BRA `(.L_x_31) ;  /* 0x0000000000808947 */ /* 0x000fea0003800000 */
[----:B------:R-:W-:-:S13]  /*0b90*/  ISETP.GT.AND P0, PT, R24, 0xfe, PT ;  /* 0x000000fe1800780c */ /* 0x000fda0003f04270 */
[----:B------:R-:W-:Y:S05]  /*0ba0*/  @P0 BRA `(.L_x_32) ;  /* 0x00000000006c0947 */ /* 0x000fea0003800000 */
[----:B------:R-:W-:-:S13]  /*0bb0*/  ISETP.GE.AND P0, PT, R24, 0x1, PT ;  /* 0x000000011800780c */ /* 0x000fda0003f06270 */
[----:B------:R-:W-:Y:S05]  /*0bc0*/  @P0 BRA `(.L_x_33) ;  /* 0x0000000000740947 */ /* 0x000fea0003800000 */
[----:B------:R-:W-:Y:S02]  /*0bd0*/  ISETP.GE.AND P0, PT, R24, -0x18, PT ;  /* 0xffffffe81800780c */ /* 0x000fe40003f06270 */
[----:B------:R-:W-:-:S11]  /*0be0*/  LOP3.LUT R0, R0, 0x80000000, RZ, 0xc0, !PT ;  /* 0x8000000000007812 */ /* 0x000fd600078ec0ff */
[----:B------:R-:W-:Y:S05]  /*0bf0*/  @!P0 BRA `(.L_x_33) ;  /* 0x0000000000688947 */ /* 0x000fea0003800000 */
[-CC-:B------:R-:W-:Y:S01]  /*0c00*/  FFMA.RZ R17, R21, R23.reuse, R22.reuse ;  /* 0x0000001715117223 */ /* 0x180fe2000000c016 */
[C---:B------:R-:W-:Y:S02]  /*0c10*/  IADD3 R20, PT, PT, R24.reuse, 0x20, RZ ;  /* 0x0000002018147810 */ /* 0x040fe40007ffe0ff */
[C---:B------:R-:W-:Y:S02]  /*0c20*/  ISETP.NE.AND P2, PT, R24.reuse, RZ, PT ;  /* 0x000000ff1800720c */ /* 0x040fe40003f45270 */
[----:B------:R-:W-:Y:S01]  /*0c30*/  LOP3.LUT R19, R17, 0x7fffff, RZ, 0xc0, !PT ;  /* 0x007fffff11137812 */ /* 0x000fe200078ec0ff */
[CCC-:B------:R-:W-:Y:S01]  /*0c40*/  FFMA.RP R17, R21.reuse, R23.reuse, R22.reuse ;  /* 0x0000001715117223 */ /* 0x1c0fe20000008016 */
[----:B------:R-:W-:Y:S01]  /*0c50*/  FFMA.RM R22, R21, R23, R22 ;  /* 0x0000001715167223 */ /* 0x000fe20000004016 */
[----:B------:R-:W-:Y:S01]  /*0c60*/  IMAD.MOV R21, RZ, RZ, -R24 ;  /* 0x000000ffff157224 */ /* 0x000fe200078e0a18 */
[----:B------:R-:W-:Y:S02]  /*0c70*/  LOP3.LUT R19, R19, 0x800000, RZ, 0xfc, !PT ;  /* 0x0080000013137812 */ /* 0x000fe400078efcff */
[----:B------:R-:W-:-:S02]  /*0c80*/  ISETP.NE.AND P1, PT, R24, RZ, PT ;  /* 0x000000ff1800720c */ /* 0x000fc40003f25270 */
[----:B------:R-:W-:Y:S02]  /*0c90*/  SHF.L.U32 R20, R19, R20, RZ ;  /* 0x0000001413147219 */ /* 0x000fe400000006ff */
[----:B------:R-:W-:Y:S02]  /*0ca0*/  FSETP.NEU.FTZ.AND P0, PT, R17, R22, PT ;  /* 0x000000161100720b */ /* 0x000fe40003f1d000 */
[----:B------:R-:W-:Y:S02]  /*0cb0*/  SEL R22, R21, RZ, P2 ;  /* 0x000000ff15167207 */ /* 0x000fe40001000000 */
[----:B------:R-:W-:Y:S02]  /*0cc0*/  ISETP.NE.AND P1, PT, R20, RZ, P1 ;  /* 0x000000ff1400720c */ /* 0x000fe40000f25270 */
[----:B------:R-:W-:Y:S02]  /*0cd0*/  SHF.R.U32.HI R22, RZ, R22, R19 ;  /* 0x00000016ff167219 */ /* 0x000fe40000011613 */
[----:B------:R-:W-:-:S02]  /*0ce0*/  PLOP3.LUT P0, PT, P0, P1, PT, 0xf8, 0x8f ;  /* 0x00000000008f781c */ /* 0x000fc40000703f70 */
[----:B------:R-:W-:Y:S02]  /*0cf0*/  SHF.R.U32.HI R20, RZ, 0x1, R22 ;  /* 0x00000001ff147819 */ /* 0x000fe40000011616 */
[----:B------:R-:W-:-:S04]  /*0d00*/  SEL R17, RZ, 0x1, !P0 ;  /* 0x00000001ff117807 */ /* 0x000fc80004000000 */
[----:B------:R-:W-:-:S04]  /*0d10*/  LOP3.LUT R17, R17, 0x1, R20, 0xf8, !PT ;  /* 0x0000000111117812 */ /* 0x000fc800078ef814 */
[----:B------:R-:W-:-:S04]  /*0d20*/  LOP3.LUT R17, R17, R22, RZ, 0xc0, !PT ;  /* 0x0000001611117212 */ /* 0x000fc800078ec0ff */
[----:B------:R-:W-:-:S04]  /*0d30*/  IADD3 R17, PT, PT, R20, R17, RZ ;  /* 0x0000001114117210 */ /* 0x000fc80007ffe0ff */
[----:B------:R-:W-:Y:S01]  /*0d40*/  LOP3.LUT R0, R17, R0, RZ, 0xfc, !PT ;  /* 0x0000000011007212 */ /* 0x000fe200078efcff */
[----:B------:R-:W-:Y:S06]  /*0d50*/  BRA `(.L_x_33) ;  /* 0x0000000000107947 */ /* 0x000fec0003800000 */
.L_x_32:
[----:B------:R-:W-:-:S04]  /*0d60*/  LOP3.LUT R0, R0, 0x80000000, RZ, 0xc0, !PT ;  /* 0x8000000000007812 */ /* 0x000fc800078ec0ff */
[----:B------:R-:W-:Y:S01]  /*0d70*/  LOP3.LUT R0, R0, 0x7f800000, RZ, 0xfc, !PT ;  /* 0x7f80000000007812 */ /* 0x000fe200078efcff */
[----:B------:R-:W-:Y:S06]  /*0d80*/  BRA `(.L_x_33) ;  /* 0x0000000000047947 */ /* 0x000fec0003800000 */
.L_x_31:
[----:B------:R-:W-:-:S07]  /*0d90*/  IMAD R0, R20, 0x800000, R0 ;  /* 0x0080000014007824 */ /* 0x000fce00078e0200 */
.L_x_33:
[----:B------:R-:W-:Y:S05]  /*0da0*/  BSYNC.RECONVERGENT B2 ;  /* 0x0000000000027941 */ /* 0x000fea0003800200 */
.L_x_30:
[----:B------:R-:W-:Y:S05]  /*0db0*/  BRA `(.L_x_34) ;  /* 0x0000000000207947 */ /* 0x000fea0003800000 */
.L_x_29:
[----:B------:R-:W-:-:S04]  /*0dc0*/  LOP3.LUT R0, R21, 0x80000000, R0, 0x48, !PT ;  /* 0x8000000015007812 */ /* 0x000fc800078e4800 */
[----:B------:R-:W-:Y:S01]  /*0dd0*/  LOP3.LUT R0, R0, 0x7f800000, RZ, 0xfc, !PT ;  /* 0x7f80000000007812 */ /* 0x000fe200078efcff */
[----:B------:R-:W-:Y:S06]  /*0de0*/  BRA `(.L_x_34) ;  /* 0x0000000000147947 */ /* 0x000fec0003800000 */
.L_x_28:
[----:B------:R-:W-:Y:S01]  /*0df0*/  LOP3.LUT R0, R21, 0x80000000, R0, 0x48, !PT ;  /* 0x8000000015007812 */ /* 0x000fe200078e4800 */
[----:B------:R-:W-:Y:S06]  /*0e00*/  BRA `(.L_x_34) ;  /* 0x00000000000c7947 */ /* 0x000fec0003800000 */
.L_x_27:
[----:B------:R-:W0:Y:S01]  /*0e10*/  MUFU.RSQ R0, -QNAN ;  /* 0xffc0000000007908 */ /* 0x000e220000001400 */
[----:B------:R-:W-:Y:S05]  /*0e20*/  BRA `(.L_x_34) ;  /* 0x0000000000047947 */ /* 0x000fea0003800000 */
.L_x_26:
[----:B------:R-:W-:-:S07]  /*0e30*/  FADD.FTZ R0, R0, R3 ;  /* 0x0000000300007221 */ /* 0x000fce0000010000 */
.L_x_34:
[----:B------:R-:W-:Y:S05]  /*0e40*/  BSYNC.RECONVERGENT B1 ;  /* 0x0000000000017941 */ /* 0x000fea0003800200 */
.L_x_24:
[----:B------:R-:W-:-:S04]  /*0e50*/  HFMA2 R19, -RZ, RZ, 0, 0 ;  /* 0x00000000ff137431 */ /* 0x000fc800000001ff */
[----:B0-----:R-:W-:Y:S05]  /*0e60*/  RET.REL.NODEC R18 `(_Z26layer_norm_backward_kernelPKfS0_S0_S0_Pfii) ;  /* 0xfffffff012647950 */ /* 0x001fea0003c3ffff */
.L_x_35:
        /* <DEDUP_REMOVED lines=9> */
.L_x_122:


//--------------------- .text._Z20gelu_backward_kernelPKfS0_Pfi --------------------------
	.section	.text._Z20gelu_backward_kernelPKfS0_Pfi,"ax",@progbits
	.align	128
        .global         _Z20gelu_backward_kernelPKfS0_Pfi
        .type           _Z20gelu_backward_kernelPKfS0_Pfi,@function
        .size           _Z20gelu_backward_kernelPKfS0_Pfi,(.L_x_133 - _Z20gelu_backward_kernelPKfS0_Pfi)
        .other          _Z20gelu_backward_kernelPKfS0_Pfi,@"STO_CUDA_ENTRY STV_DEFAULT"
_Z20gelu_backward_kernelPKfS0_Pfi:
.text._Z20gelu_backward_kernelPKfS0_Pfi:
        /* <DEDUP_REMOVED lines=10> */
[----:B------:R-:W2:Y:S01]  /*00a0*/  LDC.64 R4, c[0x0][0x388] ;  /* 0x0000e200ff047b82 */ /* 0x000ea20000000a00 */
[----:B0-----:R-:W-:-:S06]  /*00b0*/  IMAD.WIDE R6, R2, 0x4, R6 ;  /* 0x0000000402067825 */ /* 0x001fcc00078e0206 */
[----:B-1----:R0:W3:Y:S01]  /*00c0*/  LDG.E R6, desc[UR4][R6.64] ;  /* 0x0000000406067981 */ /* 0x0020e2000c1e1900 */
[----:B--2---:R-:W-:-:S05]  /*00d0*/  IMAD.WIDE R4, R2, 0x4, R4 ;  /* 0x0000000402047825 */ /* 0x004fca00078e0204 */
[----:B------:R1:W2:Y:S01]  /*00e0*/  LDG.E R3, desc[UR4][R4.64] ;  /* 0x0000000404037981 */ /* 0x0002a2000c1e1900 */
[----:B------:R-:W-:Y:S01]  /*00f0*/  MOV R10, 0x3c80f082 ;  /* 0x3c80f082000a7802 */ /* 0x000fe20000000f00 */
[----:B0-----:R-:W-:Y:S02]  /*0100*/  HFMA2 R7, -RZ, RZ, 1.875, 0 ;  /* 0x3f800000ff077431 */ /* 0x001fe400000001ff */
[C---:B---3--:R-:W-:Y:S01]  /*0110*/  FMUL R9, R6.reuse, 0.044714998453855514526 ;  /* 0x3d37271306097820 */ /* 0x048fe20000400000 */
[----:B------:R-:W-:-:S03]  /*0120*/  FMUL R11, R6, 0.5 ;  /* 0x3f000000060b7820 */ /* 0x000fc60000400000 */
[----:B------:R-:W-:-:S04]  /*0130*/  FMUL R9, R6, R9 ;  /* 0x0000000906097220 */ /* 0x000fc80000400000 */
[----:B------:R-:W-:-:S04]  /*0140*/  FFMA R9, R6, R9, R6 ;  /* 0x0000000906097223 */ /* 0x000fc80000000006 */
[----:B------:R-:W-:-:S04]  /*0150*/  FMUL R9, R9, 0.79788452386856079102 ;  /* 0x3f4c422909097820 */ /* 0x000fc80000400000 */
[C---:B------:R-:W-:Y:S01]  /*0160*/  FMUL R0, |R9|.reuse, 2.8853900432586669922 ;  /* 0x4038aa3b09007820 */ /* 0x040fe20000400200 */
[C---:B-1----:R-:W-:Y:S01]  /*0170*/  FMUL R5, R9.reuse, R9 ;  /* 0x0000000909057220 */ /* 0x042fe20000400000 */
[C---:B------:R-:W-:Y:S02]  /*0180*/  FSETP.GE.AND P0, PT, |R9|.reuse, 9.010913848876953125, PT ;  /* 0x41102cb40900780b */ /* 0x040fe40003f06200 */
[----:B------:R-:W-:Y:S01]  /*0190*/  FSETP.GE.AND P1, PT, |R9|, 0.60000002384185791016, PT ;  /* 0x3f19999a0900780b */ /* 0x000fe20003f26200 */
[C---:B------:R-:W-:Y:S01]  /*01a0*/  FFMA R10, R5.reuse, R10, -0.052303962409496307373 ;  /* 0xbd563cae050a7423 */ /* 0x040fe2000000000a */
[----:B------:R-:W0:Y:S03]  /*01b0*/  MUFU.EX2 R0, R0 ;  /* 0x0000000000007308 */ /* 0x000e260000000800 */
[----:B------:R-:W-:Y:S01]  /*01c0*/  FFMA R10, R5, R10, 0.1331529766321182251 ;  /* 0x3e085941050a7423 */ /* 0x000fe2000000000a */
[----:B0-----:R-:W-:-:S03]  /*01d0*/  FADD R8, R0, 1 ;  /* 0x3f80000000087421 */ /* 0x001fc60000000000 */
[----:B------:R-:W-:-:S04]  /*01e0*/  FFMA R0, R5, R10, -0.33332768082618713379 ;  /* 0xbeaaa9ed05007423 */ /* 0x000fc8000000000a */
[----:B------:R-:W-:Y:S01]  /*01f0*/  FFMA R0, R5, R0, RZ ;  /* 0x0000000005007223 */ /* 0x000fe200000000ff */
[----:B------:R-:W0:Y:S02]  /*0200*/  MUFU.RCP R8, R8 ;  /* 0x0000000800087308 */ /* 0x000e240000001000 */
[----:B0-----:R-:W-:-:S05]  /*0210*/  FFMA R4, R8, -2, R7 ;  /* 0xc000000008047823 */ /* 0x001fca0000000007 */
[----:B------:R-:W-:-:S04]  /*0220*/  FSEL R4, R4, 1, !P0 ;  /* 0x3f80000004047808 */ /* 0x000fc80004000000 */
[--C-:B------:R-:W-:Y:S01]  /*0230*/  LOP3.LUT R7, R4, 0x80000000, R9.reuse, 0xb8, !PT ;  /* 0x8000000004077812 */ /* 0x100fe200078eb809 */
[----:B------:R-:W-:Y:S01]  /*0240*/  @!P1 FFMA R7, R9, R0, R9 ;  /* 0x0000000009079223 */ /* 0x000fe20000000009 */
[----:B------:R-:W0:Y:S01]  /*0250*/  LDC.64 R4, c[0x0][0x390] ;  /* 0x0000e400ff047b82 */ /* 0x000e220000000a00 */
[C---:B------:R-:W-:Y:S02]  /*0260*/  FMUL R9, R6.reuse, 0.13414499163627624512 ;  /* 0x3e095d4e06097820 */ /* 0x040fe40000400000 */
[C---:B------:R-:W-:Y:S01]  /*0270*/  FFMA R0, -R7.reuse, R7, 1 ;  /* 0x3f80000007007423 */ /* 0x040fe20000000107 */
[----:B------:R-:W-:Y:S01]  /*0280*/  FADD R7, R7, 1 ;  /* 0x3f80000007077421 */ /* 0x000fe20000000000 */
[----:B------:R-:W-:Y:S02]  /*0290*/  FFMA R9, R6, R9, 1 ;  /* 0x3f80000006097423 */ /* 0x000fe40000000009 */
[----:B------:R-:W-:Y:S02]  /*02a0*/  FMUL R0, R0, R11 ;  /* 0x0000000b00007220 */ /* 0x000fe40000400000 */
[----:B------:R-:W-:-:S04]  /*02b0*/  FMUL R9, R9, 0.79788452386856079102 ;  /* 0x3f4c422909097820 */ /* 0x000fc80000400000 */
[----:B------:R-:W-:-:S04]  /*02c0*/  FMUL R0, R9, R0 ;  /* 0x0000000009007220 */ /* 0x000fc80000400000 */
[----:B------:R-:W-:-:S04]  /*02d0*/  FFMA R0, R7, 0.5, R0 ;  /* 0x3f00000007007823 */ /* 0x000fc80000000000 */
[----:B--2---:R-:W-:Y:S01]  /*02e0*/  FMUL R3, R0, R3 ;  /* 0x0000000300037220 */ /* 0x004fe20000400000 */
[----:B0-----:R-:W-:-:S05]  /*02f0*/  IMAD.WIDE R4, R2, 0x4, R4 ;  /* 0x0000000402047825 */ /* 0x001fca00078e0204 */
[----:B------:R-:W-:Y:S01]  /*0300*/  STG.E desc[UR4][R4.64], R3 ;  /* 0x0000000304007986 */ /* 0x000fe2000c101904 */
[----:B------:R-:W-:Y:S05]  /*0310*/  EXIT ;  /* 0x000000000000794d */ /* 0x000fea0003800000 */
.L_x_36:
        /* <DEDUP_REMOVED lines=14> */
.L_x_133:


//--------------------- .text._Z15mse_grad_kernelPKfS0_Pfi --------------------------
	.section	.text._Z15mse_grad_kernelPKfS0_Pfi,"ax",@progbits
	.align	128
        .global         _Z15mse_grad_kernelPKfS0_Pfi
        .type           _Z15mse_grad_kernelPKfS0_Pfi,@function
        .size           _Z15mse_grad_kernelPKfS0_Pfi,(.L_x_123 - _Z15mse_grad_kernelPKfS0_Pfi)
        .other          _Z15mse_grad_kernelPKfS0_Pfi,@"STO_CUDA_ENTRY STV_DEFAULT"
_Z15mse_grad_kernelPKfS0_Pfi:
.text._Z15mse_grad_kernelPKfS0_Pfi:
        /* <DEDUP_REMOVED lines=12> */
[----:B-1----:R-:W3:Y:S01]  /*00c0*/  LDG.E R7, desc[UR4][R6.64] ;  /* 0x0000000406077981 */ /* 0x002ee2000c1e1900 */
[----:B--2---:R-:W-:-:S05]  /*00d0*/  IMAD.WIDE R4, R2, 0x4, R4 ;  /* 0x0000000402047825 */ /* 0x004fca00078e0204 */
[----:B------:R-:W3:Y:S01]  /*00e0*/  LDG.E R0, desc[UR4][R4.64] ;  /* 0x0000000404007981 */ /* 0x000ee2000c1e1900 */
[----:B------:R-:W-:-:S04]  /*00f0*/  I2FP.F32.S32 R3, UR6 ;  /* 0x0000000600037c45 */ /* 0x000fc80008201400 */
[----:B------:R-:W0:Y:S01]  /*0100*/  MUFU.RCP R8, R3 ;  /* 0x0000000300087308 */ /* 0x000e220000001000 */
[----:B------:R-:W-:Y:S01]  /*0110*/  BSSY.RECONVERGENT B0, `(.L_x_37) ;  /* 0x000000c000007945 */ /* 0x000fe20003800200 */
[----:B0-----:R-:W-:-:S04]  /*0120*/  FFMA R9, -R3, R8, 1 ;  /* 0x3f80000003097423 */ /* 0x001fc80000000108 */
[----:B------:R-:W-:Y:S01]  /*0130*/  FFMA R9, R8, R9, R8 ;  /* 0x0000000908097223 */ /* 0x000fe20000000008 */
[----:B---3--:R-:W-:-:S04]  /*0140*/  FADD R0, R0, -R7 ;  /* 0x8000000700007221 */ /* 0x008fc80000000000 */
[----:B------:R-:W0:Y:S01]  /*0150*/  FCHK P0, R0, R3 ;  /* 0x0000000300007302 */ /* 0x000e220000000000 */
[----:B------:R-:W-:-:S04]  /*0160*/  FFMA R8, R0, R9, RZ ;  /* 0x0000000900087223 */ /* 0x000fc800000000ff */
[----:B------:R-:W-:-:S04]  /*0170*/  FFMA R10, -R3, R8, R0 ;  /* 0x00000008030a7223 */ /* 0x000fc80000000100 */
[----:B------:R-:W-:Y:S01]  /*0180*/  FFMA R9, R9, R10, R8 ;  /* 0x0000000a09097223 */ /* 0x000fe20000000008 */
[----:B0-----:R-:W-:Y:S06]  /*0190*/  @!P0 BRA `(.L_x_38) ;  /* 0x00000000000c8947 */ /* 0x001fec0003800000 */
[----:B------:R-:W-:-:S07]  /*01a0*/  MOV R4, 0x1c0 ;  /* 0x000001c000047802 */ /* 0x000fce0000000f00 */
[----:B------:R-:W-:Y:S05]  /*01b0*/  CALL.REL.NOINC `($__internal_1_$__cuda_sm3x_div_rn_noftz_f32_slowpath) ;  /* 0x0000000000187944 */ /* 0x000fea0003c00000 */
[----:B------:R-:W-:-:S07]  /*01c0*/  IMAD.MOV.U32 R9, RZ, RZ, R0 ;  /* 0x000000ffff097224 */ /* 0x000fce00078e0000 */
.L_x_38:
[----:B------:R-:W-:Y:S05]  /*01d0*/  BSYNC.RECONVERGENT B0 ;  /* 0x0000000000007941 */ /* 0x000fea0003800200 */
.L_x_37:
[----:B------:R-:W0:Y:S02]  /*01e0*/  LDC.64 R4, c[0x0][0x390] ;  /* 0x0000e400ff047b82 */ /* 0x000e240000000a00 */
[----:B0-----:R-:W-:-:S05]  /*01f0*/  IMAD.WIDE R2, R2, 0x4, R4 ;  /* 0x0000000402027825 */ /* 0x001fca00078e0204 */
[----:B------:R-:W-:Y:S01]  /*0200*/  STG.E desc[UR4][R2.64], R9 ;  /* 0x0000000902007986 */ /* 0x000fe2000c101904 */
[----:B------:R-:W-:Y:S05]  /*0210*/  EXIT ;  /* 0x000000000000794d */ /* 0x000fea0003800000 */
        .weak           $__internal_1_$__cuda_sm3x_div_rn_noftz_f32_slowpath
        .type           $__internal_1_$__cuda_sm3x_div_rn_noftz_f32_slowpath,@function
        .size           $__internal_1_$__cuda_sm3x_div_rn_noftz_f32_slowpath,(.L_x_123 - $__internal_1_$__cuda_sm3x_div_rn_noftz_f32_slowpath)
$__internal_1_$__cuda_sm3x_div_rn_noftz_f32_slowpath:
[--C-:B------:R-:W-:Y:S01]  /*0220*/  SHF.R.U32.HI R6, RZ, 0x17, R3.reuse ;  /* 0x00000017ff067819 */ /* 0x100fe20000011603 */
[----:B------:R-:W-:Y:S01]  /*0230*/  BSSY.RECONVERGENT B1, `(.L_x_39) ;  /* 0x0000064000017945 */ /* 0x000fe20003800200 */
[--C-:B------:R-:W-:Y:S01]  /*0240*/  SHF.R.U32.HI R5, RZ, 0x17, R0.reuse ;  /* 0x00000017ff057819 */ /* 0x100fe20000011600 */
[----:B------:R-:W-:Y:S01]  /*0250*/  IMAD.MOV.U32 R7, RZ, RZ, R0 ;  /* 0x000000ffff077224 */ /* 0x000fe200078e0000 */
[----:B------:R-:W-:Y:S01]  /*0260*/  LOP3.LUT R6, R6, 0xff, RZ, 0xc0, !PT ;  /* 0x000000ff06067812 */ /* 0x000fe200078ec0ff */
[----:B------:R-:W-:Y:S01]  /*0270*/  IMAD.MOV.U32 R8, RZ, RZ, R3 ;  /* 0x000000ffff087224 */ /* 0x000fe200078e0003 */
[----:B------:R-:W-:-:S03]  /*0280*/  LOP3.LUT R5, R5, 0xff, RZ, 0xc0, !PT ;  /* 0x000000ff05057812 */ /* 0x000fc600078ec0ff */
[----:B------:R-:W-:Y:S02]  /*0290*/  VIADD R11, R6, 0xffffffff ;  /* 0xffffffff060b7836 */ /* 0x000fe40000000000 */
[----:B------:R-:W-:-:S03]  /*02a0*/  VIADD R10, R5, 0xffffffff ;  /* 0xffffffff050a7836 */ /* 0x000fc60000000000 */
[----:B------:R-:W-:-:S04]  /*02b0*/  ISETP.GT.U32.AND P0, PT, R11, 0xfd, PT ;  /* 0x000000fd0b00780c */ /* 0x000fc80003f04070 */
[----:B------:R-:W-:-:S13]  /*02c0*/  ISETP.GT.U32.OR P0, PT, R10, 0xfd, P0 ;  /* 0x000000fd0a00780c */ /* 0x000fda0000704470 */
[----:B------:R-:W-:Y:S01]  /*02d0*/  @!P0 IMAD.MOV.U32 R9, RZ, RZ, RZ ;  /* 0x000000ffff098224 */ /* 0x000fe200078e00ff */
        /* <DEDUP_REMOVED lines=22> */
[----:B------:R-:W-:Y:S02]  /*0440*/  @!P1 FFMA R8, R3, 1.84467440737095516160e+19, RZ ;  /* 0x5f80000003089823 */ /* 0x000fe400000000ff */
[----:B------:R-:W-:-:S07]  /*0450*/  @!P1 VIADD R9, R9, 0x40 ;  /* 0x0000004009099836 */ /* 0x000fce0000000000 */
.L_x_40:
[----:B------:R-:W-:Y:S01]  /*0460*/  LEA R3, R6, 0xc0800000, 0x17 ;  /* 0xc080000006037811 */ /* 0x000fe200078eb8ff */
[----:B------:R-:W-:Y:S01]  /*0470*/  VIADD R5, R5, 0xffffff81 ;  /* 0xffffff8105057836 */ /* 0x000fe20000000000 */
[----:B------:R-:W-:Y:S03]  /*0480*/  BSSY.RECONVERGENT B2, `(.L_x_45) ;  /* 0x0000035000027945 */ /* 0x000fe60003800200 */
[----:B------:R-:W-:Y:S01]  /*0490*/  IMAD.IADD R3, R8, 0x1, -R3 ;  /* 0x0000000108037824 */ /* 0x000fe200078e0a03 */
[C---:B------:R-:W-:Y:S01]  /*04a0*/  IADD3 R6, PT, PT, R5.reuse, 0x7f, -R6 ;  /* 0x0000007f05067810 */ /* 0x040fe20007ffe806 */
[----:B------:R-:W-:Y:S02]  /*04b0*/  IMAD R0, R5, -0x800000, R7 ;  /* 0xff80000005007824 */ /* 0x000fe400078e0207 */
[----:B------:R-:W0:Y:S01]  /*04c0*/  MUFU.RCP R8, R3 ;  /* 0x0000000300087308 */ /* 0x000e220000001000 */
[----:B------:R-:W-:Y:S01]  /*04d0*/  FADD.FTZ R11, -R3, -RZ ;  /* 0x800000ff030b7221 */ /* 0x000fe20000010100 */
[----:B------:R-:W-:-:S03]  /*04e0*/  IMAD.IADD R6, R6, 0x1, R9 ;  /* 0x0000000106067824 */ /* 0x000fc600078e0209 */
        /* <DEDUP_REMOVED lines=20> */
[CCC-:B------:R-:W-:Y:S01]  /*0630*/  FFMA.RZ R3, R10.reuse, R8.reuse, R7.reuse ;  /* 0x000000080a037223 */ /* 0x1c0fe2000000c007 */
[CCC-:B------:R-:W-:Y:S01]  /*0640*/  FFMA.RM R6, R10.reuse, R8.reuse, R7.reuse ;  /* 0x000000080a067223 */ /* 0x1c0fe20000004007 */
[C---:B------:R-:W-:Y:S02]  /*0650*/  ISETP.NE.AND P2, PT, R9.reuse, RZ, PT ;  /* 0x000000ff0900720c */ /* 0x040fe40003f45270 */
[----:B------:R-:W-:Y:S02]  /*0660*/  ISETP.NE.AND P1, PT, R9, RZ, PT ;  /* 0x000000ff0900720c */ /* 0x000fe40003f25270 */
[----:B------:R-:W-:Y:S01]  /*0670*/  LOP3.LUT R5, R3, 0x7fffff, RZ, 0xc0, !PT ;  /* 0x007fffff03057812 */ /* 0x000fe200078ec0ff */
[----:B------:R-:W-:Y:S01]  /*0680*/  FFMA.RP R3, R10, R8, R7 ;  /* 0x000000080a037223 */ /* 0x000fe20000008007 */
[----:B------:R-:W-:Y:S02]  /*0690*/  VIADD R8, R9, 0x20 ;  /* 0x0000002009087836 */ /* 0x000fe40000000000 */
[----:B------:R-:W-:Y:S01]  /*06a0*/  LOP3.LUT R5, R5, 0x800000, RZ, 0xfc, !PT ;  /* 0x0080000005057812 */ /* 0x000fe200078efcff */
[----:B------:R-:W-:Y:S01]  /*06b0*/  IMAD.MOV R7, RZ, RZ, -R9 ;  /* 0x000000ffff077224 */ /* 0x000fe200078e0a09 */
[----:B------:R-:W-:-:S02]  /*06c0*/  FSETP.NEU.FTZ.AND P0, PT, R3, R6, PT ;  /* 0x000000060300720b */ /* 0x000fc40003f1d000 */
[----:B------:R-:W-:Y:S02]  /*06d0*/  SHF.L.U32 R8, R5, R8, RZ ;  /* 0x0000000805087219 */ /* 0x000fe400000006ff */
[----:B------:R-:W-:Y:S02]  /*06e0*/  SEL R6, R7, RZ, P2 ;  /* 0x000000ff07067207 */ /* 0x000fe40001000000 */
[----:B------:R-:W-:Y:S02]  /*06f0*/  ISETP.NE.AND P1, PT, R8, RZ, P1 ;  /* 0x000000ff0800720c */ /* 0x000fe40000f25270 */
[----:B------:R-:W-:Y:S02]  /*0700*/  SHF.R.U32.HI R6, RZ, R6, R5 ;  /* 0x00000006ff067219 */ /* 0x000fe40000011605 */
[----:B------:R-:W-:Y:S02]  /*0710*/  PLOP3.LUT P0, PT, P0, P1, PT, 0xf8, 0x8f ;  /* 0x00000000008f781c */ /* 0x000fe40000703f70 */
[----:B------:R-:W-:-:S02]  /*0720*/  SHF.R.U32.HI R8, RZ, 0x1, R6 ;  /* 0x00000001ff087819 */ /* 0x000fc40000011606 */
[----:B------:R-:W-:-:S04]  /*0730*/  SEL R3, RZ, 0x1, !P0 ;  /* 0x00000001ff037807 */ /* 0x000fc80004000000 */
[----:B------:R-:W-:-:S04]  /*0740*/  LOP3.LUT R3, R3, 0x1, R8, 0xf8, !PT ;  /* 0x0000000103037812 */ /* 0x000fc800078ef808 */
[----:B------:R-:W-:-:S05]  /*0750*/  LOP3.LUT R3, R3, R6, RZ, 0xc0, !PT ;  /* 0x0000000603037212 */ /* 0x000fca00078ec0ff */
[----:B------:R-:W-:-:S05]  /*0760*/  IMAD.IADD R3, R8, 0x1, R3 ;  /* 0x0000000108037824 */ /* 0x000fca00078e0203 */
[----:B------:R-:W-:Y:S01]  /*0770*/  LOP3.LUT R0, R3, R0, RZ, 0xfc, !PT ;  /* 0x0000000003007212 */ /* 0x000fe200078efcff */
[----:B------:R-:W-:Y:S06]  /*0780*/  BRA `(.L_x_48) ;  /* 0x0000000000107947 */ /* 0x000fec0003800000 */
.L_x_47:
[----:B------:R-:W-:-:S04]  /*0790*/  LOP3.LUT R0, R0, 0x80000000, RZ, 0xc0, !PT ;  /* 0x8000000000007812 */ /* 0x000fc800078ec0ff */
[----:B------:R-:W-:Y:S01]  /*07a0*/  LOP3.LUT R0, R0, 0x7f800000, RZ, 0xfc, !PT ;  /* 0x7f80000000007812 */ /* 0x000fe200078efcff */
[----:B------:R-:W-:Y:S06]  /*07b0*/  BRA `(.L_x_48) ;  /* 0x0000000000047947 */ /* 0x000fec0003800000 */
.L_x_46:
[----:B------:R-:W-:-:S07]  /*07c0*/  IMAD R0, R6, 0x800000, R0 ;  /* 0x0080000006007824 */ /* 0x000fce00078e0200 */
.L_x_48:
[----:B------:R-:W-:Y:S05]  /*07d0*/  BSYNC.RECONVERGENT B2 ;  /* 0x0000000000027941 */ /* 0x000fea0003800200 */
.L_x_45:
[----:B------:R-:W-:Y:S05]  /*07e0*/  BRA `(.L_x_49) ;  /* 0x0000000000207947 */ /* 0x000fea0003800000 */
.L_x_44:
[----:B------:R-:W-:-:S04]  /*07f0*/  LOP3.LUT R0, R8, 0x80000000, R7, 0x48, !PT ;  /* 0x8000000008007812 */ /* 0x000fc800078e4807 */
[----:B------:R-:W-:Y:S01]  /*0800*/  LOP3.LUT R0, R0, 0x7f800000, RZ, 0xfc, !PT ;  /* 0x7f80000000007812 */ /* 0x000fe200078efcff */
[----:B------:R-:W-:Y:S06]  /*0810*/  BRA `(.L_x_49) ;  /* 0x0000000000147947 */ /* 0x000fec0003800000 */
.L_x_43:
[----:B------:R-:W-:Y:S01]  /*0820*/  LOP3.LUT R0, R8, 0x80000000, R7, 0x48, !PT ;  /* 0x8000000008007812 */ /* 0x000fe200078e4807 */
[----:B------:R-:W-:Y:S06]  /*0830*/  BRA `(.L_x_49) ;  /* 0x00000000000c7947 */ /* 0x000fec0003800000 */
.L_x_42:
[----:B------:R-:W0:Y:S01]  /*0840*/  MUFU.RSQ R0, -QNAN ;  /* 0xffc0000000007908 */ /* 0x000e220000001400 */
[----:B------:R-:W-:Y:S05]  /*0850*/  BRA `(.L_x_49) ;  /* 0x0000000000047947 */ /* 0x000fea0003800000 */
.L_x_41:
[----:B------:R-:W-:-:S07]  /*0860*/  FADD.FTZ R0, R0, R3 ;  /* 0x0000000300007221 */ /* 0x000fce0000010000 */
.L_x_49:
[----:B------:R-:W-:Y:S05]  /*0870*/  BSYNC.RECONVERGENT B1 ;  /* 0x0000000000017941 */ /* 0x000fea0003800200 */
.L_x_39:
[----:B------:R-:W-:-:S04]  /*0880*/  IMAD.MOV.U32 R5, RZ, RZ, 0x0 ;  /* 0x00000000ff057424 */ /* 0x000fc800078e00ff */
[----:B0-----:R-:W-:Y:S05]  /*0890*/  RET.REL.NODEC R4 `(_Z15mse_grad_kernelPKfS0_Pfi) ;  /* 0xfffffff404d87950 */ /* 0x001fea0003c3ffff */
.L_x_50:
        /* <DEDUP_REMOVED lines=14> */
.L_x_123:


//--------------------- .text._Z15mse_loss_kernelPKfS0_Pfi --------------------------
	.section	.text._Z15mse_loss_kernelPKfS0_Pfi,"ax",@progbits
	.align	128
        .global         _Z15mse_loss_kernelPKfS0_Pfi
        .type           _Z15mse_loss_kernelPKfS0_Pfi,@function
        .size           _Z15mse_loss_kernelPKfS0_Pfi,(.L_x_124 - _Z15mse_loss_kernelPKfS0_Pfi)
        .other          _Z15mse_loss_kernelPKfS0_Pfi,@"STO_CUDA_ENTRY STV_DEFAULT"
_Z15mse_loss_kernelPKfS0_Pfi:
.text._Z15mse_loss_kernelPKfS0_Pfi:
[----:B------:R-:W-:Y:S01]  /*0000*/  LDC R1, c[0x0][0x37c] ;  /* 0x0000df00ff017b82 */ /* 0x000fe20000000800 */
[----:B------:R-:W0:Y:S07]  /*0010*/  S2R R9, SR_TID.X ;  /* 0x0000000000097919 */ /* 0x000e2e0000002100 */
[----:B------:R-:W0:Y:S01]  /*0020*/  S2UR UR4, SR_CTAID.X ;  /* 0x00000000000479c3 */ /* 0x000e220000002500 */
[----:B------:R-:W1:Y:S01]  /*0030*/  LDCU UR5, c[0x0][0x398] ;  /* 0x00007300ff0577ac */ /* 0x000e620008000800 */
[----:B------:R-:W2:Y:S06]  /*0040*/  LDCU.64 UR6, c[0x0][0x358] ;  /* 0x00006b00ff0677ac */ /* 0x000eac0008000a00 */
[----:B------:R-:W0:Y:S08]  /*0050*/  LDC R0, c[0x0][0x360] ;  /* 0x0000d800ff007b82 */ /* 0x000e300000000800 */
[----:B------:R-:W3:Y:S08]  /*0060*/  LDC.64 R2, c[0x0][0x380] ;  /* 0x0000e000ff027b82 */ /* 0x000ef00000000a00 */
[----:B------:R-:W4:Y:S01]  /*0070*/  LDC.64 R4, c[0x0][0x388] ;  /* 0x0000e200ff047b82 */ /* 0x000f220000000a00 */
[----:B0-----:R-:W-:-:S05]  /*0080*/  IMAD R7, R0, UR4, R9 ;  /* 0x0000000400077c24 */ /* 0x001fca000f8e0209 */
[----:B-1----:R-:W-:-:S13]  /*0090*/  ISETP.GE.AND P0, PT, R7, UR5, PT ;  /* 0x0000000507007c0c */ /* 0x002fda000bf06270 */
[----:B---3--:R-:W-:-:S04]  /*00a0*/  @!P0 IMAD.WIDE R2, R7, 0x4, R2 ;  /* 0x0000000407028825 */ /* 0x008fc800078e0202 */
[----:B----4-:R-:W-:Y:S02]  /*00b0*/  @!P0 IMAD.WIDE R4, R7, 0x4, R4 ;  /* 0x0000000407048825 */ /* 0x010fe400078e0204 */
[----:B--2---:R-:W2:Y:S04]  /*00c0*/  @!P0 LDG.E R2, desc[UR6][R2.64] ;  /* 0x0000000602028981 */ /* 0x004ea8000c1e1900 */
[----:B------:R-:W2:Y:S01]  /*00d0*/  @!P0 LDG.E R5, desc[UR6][R4.64] ;  /* 0x0000000604058981 */ /* 0x000ea2000c1e1900 */
[----:B------:R-:W0:Y:S01]  /*00e0*/  S2UR UR5, SR_CgaCtaId ;  /* 0x00000000000579c3 */ /* 0x000e220000008800 */
[----:B------:R-:W-:Y:S01]  /*00f0*/  UMOV UR4, 0x400 ;  /* 0x0000040000047882 */ /* 0x000fe20000000000 */
[----:B------:R-:W-:Y:S01]  /*0100*/  ISETP.GE.U32.AND P1, PT, R0, 0x2, PT ;  /* 0x000000020000780c */ /* 0x000fe20003f26070 */
[----:B------:R-:W-:Y:S01]  /*0110*/  IMAD.MOV.U32 R6, RZ, RZ, RZ ;  /* 0x000000ffff067224 */ /* 0x000fe200078e00ff */
[----:B0-----:R-:W-:Y:S01]  /*0120*/  ULEA UR4, UR5, UR4, 0x18 ;  /* 0x0000000405047291 */ /* 0x001fe2000f8ec0ff */
[----:B--2---:R-:W-:-:S04]  /*0130*/  @!P0 FADD R7, R2, -R5 ;  /* 0x8000000502078221 */ /* 0x004fc80000000000 */
[----:B------:R-:W-:Y:S01]  /*0140*/  @!P0 FMUL R6, R7, R7 ;  /* 0x0000000707068220 */ /* 0x000fe20000400000 */
[C---:B------:R-:W-:Y:S02]  /*0150*/  LEA R7, R9.reuse, UR4, 0x2 ;  /* 0x0000000409077c11 */ /* 0x040fe4000f8e10ff */
[----:B------:R-:W-:-:S03]  /*0160*/  ISETP.NE.AND P0, PT, R9, RZ, PT ;  /* 0x000000ff0900720c */ /* 0x000fc60003f05270 */
[----:B------:R0:W-:Y:S01]  /*0170*/  STS [R7], R6 ;  /* 0x0000000607007388 */ /* 0x0001e20000000800 */
[----:B------:R-:W-:Y:S06]  /*0180*/  BAR.SYNC.DEFER_BLOCKING 0x0 ;  /* 0x0000000000007b1d */ /* 0x000fec0000010000 */
[----:B------:R-:W-:Y:S05]  /*0190*/  @!P1 BRA `(.L_x_51) ;  /* 0x00000000002c9947 */ /* 0x000fea0003800000 */
.L_x_52:
[----:B0-----:R-:W-:-:S04]  /*01a0*/  SHF.R.U32.HI R6, RZ, 0x1, R0 ;  /* 0x00000001ff067819 */ /* 0x001fc80000011600 */
[----:B------:R-:W-:-:S13]  /*01b0*/  ISETP.GE.U32.AND P1, PT, R9, R6, PT ;  /* 0x000000060900720c */ /* 0x000fda0003f26070 */
[----:B------:R-:W-:Y:S01]  /*01c0*/  @!P1 IMAD R2, R6, 0x4, R7 ;  /* 0x0000000406029824 */ /* 0x000fe200078e0207 */
[----:B------:R-:W-:Y:S05]  /*01d0*/  @!P1 LDS R3, [R7] ;  /* 0x0000000007039984 */ /* 0x000fea0000000800 */
[----:B------:R-:W0:Y:S02]  /*01e0*/  @!P1 LDS R2, [R2] ;  /* 0x0000000002029984 */ /* 0x000e240000000800 */
[----:B0-----:R-:W-:-:S05]  /*01f0*/  @!P1 FADD R4, R2, R3 ;  /* 0x0000000302049221 */ /* 0x001fca0000000000 */
[----:B------:R1:W-:Y:S01]  /*0200*/  @!P1 STS [R7], R4 ;  /* 0x0000000407009388 */ /* 0x0003e20000000800 */
[----:B------:R-:W-:Y:S01]  /*0210*/  BAR.SYNC.DEFER_BLOCKING 0x0 ;  /* 0x0000000000007b1d */ /* 0x000fe20000010000 */
[----:B------:R-:W-:Y:S01]  /*0220*/  ISETP.GT.U32.AND P1, PT, R0, 0x3, PT ;  /* 0x000000030000780c */ /* 0x000fe20003f24070 */
[----:B------:R-:W-:-:S12]  /*0230*/  IMAD.MOV.U32 R0, RZ, RZ, R6 ;  /* 0x000000ffff007224 */ /* 0x000fd800078e0006 */
[----:B-1----:R-:W-:Y:S05]  /*0240*/  @P1 BRA `(.L_x_52) ;  /* 0xfffffffc00d41947 */ /* 0x002fea000383ffff */
.L_x_51:
[----:B------:R-:W-:Y:S05]  /*0250*/  @P0 EXIT ;  /* 0x000000000000094d */ /* 0x000fea0003800000 */
[----:B------:R-:W1:Y:S01]  /*0260*/  S2UR UR5, SR_CgaCtaId ;  /* 0x00000000000579c3 */ /* 0x000e620000008800 */
[----:B------:R-:W-:Y:S02]  /*0270*/  UMOV UR4, 0x400 ;  /* 0x0000040000047882 */ /* 0x000fe40000000000 */
[----:B-1----:R-:W-:Y:S01]  /*0280*/  ULEA UR4, UR5, UR4, 0x18 ;  /* 0x0000000405047291 */ /* 0x002fe2000f8ec0ff */
[----:B------:R-:W1:Y:S08]  /*0290*/  LDCU UR5, c[0x0][0x398] ;  /* 0x00007300ff0577ac */ /* 0x000e700008000800 */
[----:B------:R-:W2:Y:S01]  /*02a0*/  LDS R0, [UR4] ;  /* 0x00000004ff007984 */ /* 0x000ea20008000800 */
[----:B-1----:R-:W-:-:S04]  /*02b0*/  I2FP.F32.S32 R3, UR5 ;  /* 0x0000000500037c45 */ /* 0x002fc80008201400 */
[----:B------:R-:W1:Y:S02]  /*02c0*/  MUFU.RCP R2, R3 ;  /* 0x0000000300027308 */ /* 0x000e640000001000 */
[----:B-1----:R-:W-:-:S04]  /*02d0*/  FFMA R5, -R3, R2, 1 ;  /* 0x3f80000003057423 */ /* 0x002fc80000000102 */
[----:B------:R-:W-:Y:S01]  /*02e0*/  FFMA R5, R2, R5, R2 ;  /* 0x0000000502057223 */ /* 0x000fe20000000002 */
[----:B--2---:R-:W-:-:S04]  /*02f0*/  FMUL R0, R0, 0.5 ;  /* 0x3f00000000007820 */ /* 0x004fc80000400000 */
[----:B------:R-:W1:Y:S01]  /*0300*/  FCHK P0, R0, R3 ;  /* 0x0000000300007302 */ /* 0x000e620000000000 */
[----:B------:R-:W-:-:S04]  /*0310*/  FFMA R2, R0, R5, RZ ;  /* 0x0000000500027223 */ /* 0x000fc800000000ff */
[----:B------:R-:W-:-:S04]  /*0320*/  FFMA R4, -R3, R2, R0 ;  /* 0x0000000203047223 */ /* 0x000fc80000000100 */
[----:B------:R-:W-:Y:S01]  /*0330*/  FFMA R5, R5, R4, R2 ;  /* 0x0000000405057223 */ /* 0x000fe20000000002 */
[----:B-1----:R-:W-:Y:S06]  /*0340*/  @!P0 BRA `(.L_x_53) ;  /* 0x0000000000088947 */ /* 0x002fec0003800000 */
[----:B------:R-:W-:-:S07]  /*0350*/  MOV R2, 0x370 ;  /* 0x0000037000027802 */ /* 0x000fce0000000f00 */
[----:B0-----:R-:W-:Y:S05]  /*0360*/  CALL.REL.NOINC `($__internal_2_$__cuda_sm3x_div_rn_noftz_f32_slowpath) ;  /* 0x00000000000c7944 */ /* 0x001fea0003c00000 */
.L_x_53:
[----:B------:R-:W1:Y:S02]  /*0370*/  LDC.64 R2, c[0x0][0x390] ;  /* 0x0000e400ff027b82 */ /* 0x000e640000000a00 */
[----:B-1----:R-:W-:Y:S01]  /*0380*/  REDG.E.ADD.F32.FTZ.RN.STRONG.GPU desc[UR6][R2.64], R5 ;  /* 0x00000005020079a6 */ /* 0x002fe2000c12f306 */
[----:B------:R-:W-:Y:S05]  /*0390*/  EXIT ;  /* 0x000000000000794d */ /* 0x000fea0003800000 */
        .weak           $__internal_2_$__cuda_sm3x_div_rn_noftz_f32_slowpath
        .type           $__internal_2_$__cuda_sm3x_div_rn_noftz_f32_slowpath,@function
        .size           $__internal_2_$__cuda_sm3x_div_rn_noftz_f32_slowpath,(.L_x_124 - $__internal_2_$__cuda_sm3x_div_rn_noftz_f32_slowpath)
$__internal_2_$__cuda_sm3x_div_rn_noftz_f32_slowpath:
[--C-:B------:R-:W-:Y:S01]  /*03a0*/  SHF.R.U32.HI R5, RZ, 0x17, R3.reuse ;  /* 0x00000017ff057819 */ /* 0x100fe20000011603 */
[--C-:B------:R-:W-:Y:S01]  /*03b0*/  IMAD.MOV.U32 R6, RZ, RZ, R0.reuse ;  /* 0x000000ffff067224 */ /* 0x100fe200078e0000 */
[----:B------:R-:W-:Y:S01]  /*03c0*/  SHF.R.U32.HI R4, RZ, 0x17, R0 ;  /* 0x00000017ff047819 */ /* 0x000fe20000011600 */
[----:B------:R-:W-:Y:S01]  /*03d0*/  IMAD.MOV.U32 R7, RZ, RZ, R3 ;  /* 0x000000ffff077224 */ /* 0x000fe200078e0003 */
[----:B------:R-:W-:Y:S02]  /*03e0*/  LOP3.LUT R5, R5, 0xff, RZ, 0xc0, !PT ;  /* 0x000000ff05057812 */ /* 0x000fe400078ec0ff */
        /* <DEDUP_REMOVED lines=30> */
.L_x_54:
[----:B------:R-:W-:Y:S01]  /*05d0*/  LEA R0, R5, 0xc0800000, 0x17 ;  /* 0xc080000005007811 */ /* 0x000fe200078eb8ff */
[----:B------:R-:W-:-:S04]  /*05e0*/  VIADD R4, R4, 0xffffff81 ;  /* 0xffffff8104047836 */ /* 0x000fc80000000000 */
        /* <DEDUP_REMOVED lines=27> */
[----:B------:R-:W-:Y:S02]  /*07a0*/  VIADD R7, R8, 0x20 ;  /* 0x0000002008077836 */ /* 0x000fe40000000000 */
[-CC-:B------:R-:W-:Y:S01]  /*07b0*/  FFMA.RM R5, R10, R6.reuse, R11.reuse ;  /* 0x000000060a057223 */ /* 0x180fe2000000400b */
[----:B------:R-:W-:Y:S02]  /*07c0*/  ISETP.NE.AND P2, PT, R8, RZ, PT ;  /* 0x000000ff0800720c */ /* 0x000fe40003f45270 */
[----:B------:R-:W-:Y:S01]  /*07d0*/  LOP3.LUT R4, R0, 0x7fffff, RZ, 0xc0, !PT ;  /* 0x007fffff00047812 */ /* 0x000fe200078ec0ff */
[----:B------:R-:W-:Y:S01]  /*07e0*/  FFMA.RP R0, R10, R6, R11 ;  /* 0x000000060a007223 */ /* 0x000fe2000000800b */
[----:B------:R-:W-:Y:S01]  /*07f0*/  IMAD.MOV R6, RZ, RZ, -R8 ;  /* 0x000000ffff067224 */ /* 0x000fe200078e0a08 */
[----:B------:R-:W-:Y:S02]  /*0800*/  ISETP.NE.AND P1, PT, R8, RZ, PT ;  /* 0x000000ff0800720c */ /* 0x000fe40003f25270 */
[----:B------:R-:W-:-:S02]  /*0810*/  LOP3.LUT R4, R4, 0x800000, RZ, 0xfc, !PT ;  /* 0x0080000004047812 */ /* 0x000fc400078efcff */
[----:B------:R-:W-:Y:S02]  /*0820*/  FSETP.NEU.FTZ.AND P0, PT, R0, R5, PT ;  /* 0x000000050000720b */ /* 0x000fe40003f1d000 */
[----:B------:R-:W-:Y:S02]  /*0830*/  SHF.L.U32 R7, R4, R7, RZ ;  /* 0x0000000704077219 */ /* 0x000fe400000006ff */
[----:B------:R-:W-:Y:S02]  /*0840*/  SEL R5, R6, RZ, P2 ;  /* 0x000000ff06057207 */ /* 0x000fe40001000000 */
[----:B------:R-:W-:Y:S02]  /*0850*/  ISETP.NE.AND P1, PT, R7, RZ, P1 ;  /* 0x000000ff0700720c */ /* 0x000fe40000f25270 */
[----:B------:R-:W-:Y:S02]  /*0860*/  SHF.R.U32.HI R5, RZ, R5, R4 ;  /* 0x00000005ff057219 */ /* 0x000fe40000011604 */
[----:B------:R-:W-:-:S02]  /*0870*/  PLOP3.LUT P0, PT, P0, P1, PT, 0xf8, 0x8f ;  /* 0x00000000008f781c */ /* 0x000fc40000703f70 */
[----:B------:R-:W-:Y:S02]  /*0880*/  SHF.R.U32.HI R7, RZ, 0x1, R5 ;  /* 0x00000001ff077819 */ /* 0x000fe40000011605 */
[----:B------:R-:W-:-:S04]  /*0890*/  SEL R0, RZ, 0x1, !P0 ;  /* 0x00000001ff007807 */ /* 0x000fc80004000000 */
[----:B------:R-:W-:-:S04]  /*08a0*/  LOP3.LUT R0, R0, 0x1, R7, 0xf8, !PT ;  /* 0x0000000100007812 */ /* 0x000fc800078ef807 */
[----:B------:R-:W-:-:S05]  /*08b0*/  LOP3.LUT R0, R0, R5, RZ, 0xc0, !PT ;  /* 0x0000000500007212 */ /* 0x000fca00078ec0ff */
[----:B------:R-:W-:-:S05]  /*08c0*/  IMAD.IADD R0, R7, 0x1, R0 ;  /* 0x0000000107007824 */ /* 0x000fca00078e0200 */
[----:B------:R-:W-:Y:S01]  /*08d0*/  LOP3.LUT R3, R0, R3, RZ, 0xfc, !PT ;  /* 0x0000000300037212 */ /* 0x000fe200078efcff */
[----:B------:R-:W-:Y:S06]  /*08e0*/  BRA `(.L_x_61) ;  /* 0x0000000000347947 */ /* 0x000fec0003800000 */
.L_x_60:
[----:B------:R-:W-:-:S04]  /*08f0*/  LOP3.LUT R3, R3, 0x80000000, RZ, 0xc0, !PT ;  /* 0x8000000003037812 */ /* 0x000fc800078ec0ff */
[----:B------:R-:W-:Y:S01]  /*0900*/  LOP3.LUT R3, R3, 0x7f800000, RZ, 0xfc, !PT ;  /* 0x7f80000003037812 */ /* 0x000fe200078efcff */
[----:B------:R-:W-:Y:S06]  /*0910*/  BRA `(.L_x_61) ;  /* 0x0000000000287947 */ /* 0x000fec0003800000 */
.L_x_59:
[----:B------:R-:W-:Y:S01]  /*0920*/  IMAD R3, R5, 0x800000, R3 ;  /* 0x0080000005037824 */ /* 0x000fe200078e0203 */
[----:B------:R-:W-:Y:S06]  /*0930*/  BRA `(.L_x_61) ;  /* 0x0000000000207947 */ /* 0x000fec0003800000 */
.L_x_58:
[----:B------:R-:W-:-:S04]  /*0940*/  LOP3.LUT R3, R7, 0x80000000, R6, 0x48, !PT ;  /* 0x8000000007037812 */ /* 0x000fc800078e4806 */
[----:B------:R-:W-:Y:S01]  /*0950*/  LOP3.LUT R3, R3, 0x7f800000, RZ, 0xfc, !PT ;  /* 0x7f80000003037812 */ /* 0x000fe200078efcff */
[----:B------:R-:W-:Y:S06]  /*0960*/  BRA `(.L_x_61) ;  /* 0x0000000000147947 */ /* 0x000fec0003800000 */
.L_x_57:
[----:B------:R-:W-:Y:S01]  /*0970*/  LOP3.LUT R3, R7, 0x80000000, R6, 0x48, !PT ;  /* 0x8000000007037812 */ /* 0x000fe200078e4806 */
[----:B------:R-:W-:Y:S06]  /*0980*/  BRA `(.L_x_61) ;  /* 0x00000000000c7947 */ /* 0x000fec0003800000 */
.L_x_56:
[----:B------:R-:W0:Y:S01]  /*0990*/  MUFU.RSQ R3, -QNAN ;  /* 0xffc0000000037908 */ /* 0x000e220000001400 */
[----:B------:R-:W-:Y:S05]  /*09a0*/  BRA `(.L_x_61) ;  /* 0x0000000000047947 */ /* 0x000fea0003800000 */
.L_x_55:
[----:B------:R-:W-:-:S07]  /*09b0*/  FADD.FTZ R3, R0, R3 ;  /* 0x0000000300037221 */ /* 0x000fce0000010000 */
.L_x_61:
[----:B0-----:R-:W-:Y:S02]  /*09c0*/  IMAD.MOV.U32 R5, RZ, RZ, R3 ;  /* 0x000000ffff057224 */ /* 0x001fe400078e0003 */
[----:B------:R-:W-:-:S04]  /*09d0*/  IMAD.MOV.U32 R3, RZ, RZ, 0x0 ;  /* 0x00000000ff037424 */ /* 0x000fc800078e00ff */
[----:B------:R-:W-:Y:S05]  /*09e0*/  RET.REL.NODEC R2 `(_Z15mse_loss_kernelPKfS0_Pfi) ;  /* 0xfffffff402847950 */ /* 0x000fea0003c3ffff */
.L_x_62:
        /* <DEDUP_REMOVED lines=9> */
.L_x_124:


//--------------------- .text._Z12scale_kernelPKffPfi --------------------------
	.section	.text._Z12scale_kernelPKffPfi,"ax",@progbits
	.align	128
        .global         _Z12scale_kernelPKffPfi
        .type           _Z12scale_kernelPKffPfi,@function
        .size           _Z12scale_kernelPKffPfi,(.L_x_136 - _Z12scale_kernelPKffPfi)
        .other          _Z12scale_kernelPKffPfi,@"STO_CUDA_ENTRY STV_DEFAULT"
_Z12scale_kernelPKffPfi:
.text._Z12scale_kernelPKffPfi:
        /* <DEDUP_REMOVED lines=9> */
[----:B------:R-:W1:Y:S01]  /*0090*/  LDCU.64 UR4, c[0x0][0x358] ;  /* 0x00006b00ff0477ac */ /* 0x000e620008000a00 */
[----:B------:R-:W2:Y:S06]  /*00a0*/  LDCU UR6, c[0x0][0x388] ;  /* 0x00007100ff0677ac */ /* 0x000eac0008000800 */
[----:B------:R-:W3:Y:S01]  /*00b0*/  LDC.64 R4, c[0x0][0x390] ;  /* 0x0000e400ff047b82 */ /* 0x000ee20000000a00 */
[----:B0-----:R-:W-:-:S06]  /*00c0*/  IMAD.WIDE R2, R7, 0x4, R2 ;  /* 0x0000000407027825 */ /* 0x001fcc00078e0202 */
[----:B-1----:R-:W2:Y:S01]  /*00d0*/  LDG.E R2, desc[UR4][R2.64] ;  /* 0x0000000402027981 */ /* 0x002ea2000c1e1900 */
[----:B---3--:R-:W-:-:S04]  /*00e0*/  IMAD.WIDE R4, R7, 0x4, R4 ;  /* 0x0000000407047825 */ /* 0x008fc800078e0204 */
[----:B--2---:R-:W-:-:S05]  /*00f0*/  FMUL R7, R2, UR6 ;  /* 0x0000000602077c20 */ /* 0x004fca0008400000 */
[----:B------:R-:W-:Y:S01]  /*0100*/  STG.E desc[UR4][R4.64], R7 ;  /* 0x0000000704007986 */ /* 0x000fe2000c101904 */
[----:B------:R-:W-:Y:S05]  /*0110*/  EXIT ;  /* 0x000000000000794d */ /* 0x000fea0003800000 */
.L_x_63:
        /* <DEDUP_REMOVED lines=14> */
.L_x_136:


//--------------------- .text._Z10add_kernelPKfS0_Pfi --------------------------
	.section	.text._Z10add_kernelPKfS0_Pfi,"ax",@progbits
	.align	128
        .global         _Z10add_kernelPKfS0_Pfi
        .type           _Z10add_kernelPKfS0_Pfi,@function
        .size           _Z10add_kernelPKfS0_Pfi,(.L_x_137 - _Z10add_kernelPKfS0_Pfi)
        .other          _Z10add_kernelPKfS0_Pfi,@"STO_CUDA_ENTRY STV_DEFAULT"
_Z10add_kernelPKfS0_Pfi:
.text._Z10add_kernelPKfS0_Pfi:
        /* <DEDUP_REMOVED lines=17> */
[----:B----4-:R-:W-:-:S05]  /*0110*/  FADD R9, R2, R5 ;  /* 0x0000000502097221 */ /* 0x010fca0000000000 */
[----:B------:R-:W-:Y:S01]  /*0120*/  STG.E desc[UR4][R6.64], R9 ;  /* 0x0000000906007986 */ /* 0x000fe2000c101904 */
[----:B------:R-:W-:Y:S05]  /*0130*/  EXIT ;  /* 0x000000000000794d */ /* 0x000fea0003800000 */
.L_x_64:
        /* <DEDUP_REMOVED lines=12> */
.L_x_137:


//--------------------- .text._Z22softmax_forward_kernelPKfPfii --------------------------
	.section	.text._Z22softmax_forward_kernelPKfPfii,"ax",@progbits
	.align	128
        .global         _Z22softmax_forward_kernelPKfPfii
        .type           _Z22softmax_forward_kernelPKfPfii,@function
        .size           _Z22softmax_forward_kernelPKfPfii,(.L_x_125 - _Z22softmax_forward_kernelPKfPfii)
        .other          _Z22softmax_forward_kernelPKfPfii,@"STO_CUDA_ENTRY STV_DEFAULT"
_Z22softmax_forward_kernelPKfPfii:
.text._Z22softmax_forward_kernelPKfPfii:
        /* <DEDUP_REMOVED lines=11> */
[----:B------:R-:W-:Y:S01]  /*00b0*/  IMAD.MOV.U32 R5, RZ, RZ, -0xeb60d36 ;  /* 0xf149f2caff057424 */ /* 0x000fe200078e00ff */
[----:B0-----:R-:W-:-:S13]  /*00c0*/  ISETP.GE.U32.AND P0, PT, R2, R11, PT ;  /* 0x0000000b0200720c */ /* 0x001fda0003f06070 */
[----:B-1----:R-:W-:Y:S05]  /*00d0*/  @P0 BRA `(.L_x_66) ;  /* 0x00000000002c0947 */ /* 0x002fea0003800000 */
[----:B------:R-:W0:Y:S01]  /*00e0*/  LDC R3, c[0x0][0x360] ;  /* 0x0000d800ff037b82 */ /* 0x000e220000000800 */
[----:B------:R-:W-:Y:S02]  /*00f0*/  IMAD.MOV.U32 R5, RZ, RZ, -0xeb60d36 ;  /* 0xf149f2caff057424 */ /* 0x000fe400078e00ff */
[----:B------:R-:W-:-:S05]  /*0100*/  IMAD.MOV.U32 R0, RZ, RZ, R2 ;  /* 0x000000ffff007224 */ /* 0x000fca00078e0002 */
[----:B------:R-:W1:Y:S02]  /*0110*/  LDC.64 R8, c[0x0][0x380] ;  /* 0x0000e000ff087b82 */ /* 0x000e640000000a00 */
.L_x_67:
[----:B------:R-:W-:-:S04]  /*0120*/  IMAD R7, R4, R11, R0 ;  /* 0x0000000b04077224 */ /* 0x000fc800078e0200 */
[----:B-1----:R-:W-:-:S06]  /*0130*/  IMAD.WIDE R6, R7, 0x4, R8 ;  /* 0x0000000407067825 */ /* 0x002fcc00078e0208 */
[----:B------:R-:W2:Y:S01]  /*0140*/  LDG.E R6, desc[UR8][R6.64] ;  /* 0x0000000806067981 */ /* 0x000ea2000c1e1900 */
[----:B0-----:R-:W-:-:S05]  /*0150*/  IMAD.IADD R0, R3, 0x1, R0 ;  /* 0x0000000103007824 */ /* 0x001fca00078e0200 */
[----:B------:R-:W-:Y:S02]  /*0160*/  ISETP.GE.AND P0, PT, R0, R11, PT ;  /* 0x0000000b0000720c */ /* 0x000fe40003f06270 */
[----:B--2---:R-:W-:-:S11]  /*0170*/  FMNMX R5, R6, R5, !PT ;  /* 0x0000000506057209 */ /* 0x004fd60007800000 */
[----:B------:R-:W-:Y:S05]  /*0180*/  @!P0 BRA `(.L_x_67) ;  /* 0xfffffffc00e48947 */ /* 0x000fea000383ffff */
.L_x_66:
[----:B------:R-:W-:Y:S05]  /*0190*/  BSYNC.RECONVERGENT B0 ;  /* 0x0000000000007941 */ /* 0x000fea0003800200 */
.L_x_65:
[----:B------:R-:W0:Y:S01]  /*01a0*/  S2UR UR5, SR_CgaCtaId ;  /* 0x00000000000579c3 */ /* 0x000e220000008800 */
[----:B------:R-:W-:Y:S01]  /*01b0*/  UMOV UR4, 0x400 ;  /* 0x0000040000047882 */ /* 0x000fe20000000000 */
[----:B------:R-:W1:Y:S01]  /*01c0*/  LDCU UR6, c[0x0][0x360] ;  /* 0x00006c00ff0677ac */ /* 0x000e620008000800 */
[----:B------:R-:W-:Y:S01]  /*01d0*/  IMAD.MOV.U32 R3, RZ, RZ, RZ ;  /* 0x000000ffff037224 */ /* 0x000fe200078e00ff */
        /* <DEDUP_REMOVED lines=8> */
[----:B0-----:R-:W-:-:S07]  /*0260*/  IMAD.U32 R5, RZ, RZ, UR6 ;  /* 0x00000006ff057e24 */ /* 0x001fce000f8e00ff */
.L_x_69:
[----:B------:R-:W-:-:S04]  /*0270*/  SHF.R.U32.HI R11, RZ, 0x1, R5 ;  /* 0x00000001ff0b7819 */ /* 0x000fc80000011605 */
[----:B------:R-:W-:-:S13]  /*0280*/  ISETP.GE.U32.AND P0, PT, R2, R11, PT ;  /* 0x0000000b0200720c */ /* 0x000fda0003f06070 */
[----:B------:R-:W-:Y:S01]  /*0290*/  @!P0 IMAD R7, R11, 0x4, R0 ;  /* 0x000000040b078824 */ /* 0x000fe200078e0200 */
[----:B------:R-:W-:Y:S05]  /*02a0*/  @!P0 LDS R6, [R0] ;  /* 0x0000000000068984 */ /* 0x000fea0000000800 */
[----:B------:R-:W0:Y:S02]  /*02b0*/  @!P0 LDS R7, [R7] ;  /* 0x0000000007078984 */ /* 0x000e240000000800 */
[----:B0-----:R-:W-:-:S05]  /*02c0*/  @!P0 FMNMX R9, R6, R7, !PT ;  /* 0x0000000706098209 */ /* 0x001fca0007800000 */
[----:B------:R1:W-:Y:S01]  /*02d0*/  @!P0 STS [R0], R9 ;  /* 0x0000000900008388 */ /* 0x0003e20000000800 */
[----:B------:R-:W-:Y:S01]  /*02e0*/  BAR.SYNC.DEFER_BLOCKING 0x0 ;  /* 0x0000000000007b1d */ /* 0x000fe20000010000 */
[----:B------:R-:W-:Y:S02]  /*02f0*/  ISETP.GT.U32.AND P0, PT, R5, 0x3, PT ;  /* 0x000000030500780c */ /* 0x000fe40003f04070 */
[----:B------:R-:W-:-:S11]  /*0300*/  MOV R5, R11 ;  /* 0x0000000b00057202 */ /* 0x000fd60000000f00 */
[----:B-1----:R-:W-:Y:S05]  /*0310*/  @P0 BRA `(.L_x_69) ;  /* 0xfffffffc00d40947 */ /* 0x002fea000383ffff */
.L_x_68:
[----:B------:R-:W-:Y:S04]  /*0320*/  BSSY.RECONVERGENT B0, `(.L_x_70) ;  /* 0x000001e000007945 */ /* 0x000fe80003800200 */
[----:B------:R-:W-:Y:S05]  /*0330*/  @P1 BRA `(.L_x_71) ;  /* 0x0000000000701947 */ /* 0x000fea0003800000 */
[----:B------:R-:W1:Y:S01]  /*0340*/  S2UR UR5, SR_CgaCtaId ;  /* 0x00000000000579c3 */ /* 0x000e620000008800 */
[----:B------:R-:W-:Y:S01]  /*0350*/  UMOV UR4, 0x400 ;  /* 0x0000040000047882 */ /* 0x000fe20000000000 */
[----:B------:R-:W-:Y:S02]  /*0360*/  IMAD.MOV.U32 R3, RZ, RZ, RZ ;  /* 0x000000ffff037224 */ /* 0x000fe400078e00ff */
[----:B------:R-:W-:-:S04]  /*0370*/  IMAD.MOV.U32 R13, RZ, RZ, R2 ;  /* 0x000000ffff0d7224 */ /* 0x000fc800078e0002 */
[----:B------:R-:W2:Y:S08]  /*0380*/  LDC.64 R6, c[0x0][0x380] ;  /* 0x0000e000ff067b82 */ /* 0x000eb00000000a00 */
[----:B------:R-:W3:Y:S01]  /*0390*/  LDC.64 R8, c[0x0][0x388] ;  /* 0x0000e200ff087b82 */ /* 0x000ee20000000a00 */
[----:B-1----:R-:W-:-:S09]  /*03a0*/  ULEA UR4, UR5, UR4, 0x18 ;  /* 0x0000000405047291 */ /* 0x002fd2000f8ec0ff */
[----:B0-----:R-:W0:Y:S03]  /*03b0*/  LDS R5, [UR4] ;  /* 0x00000004ff057984 */ /* 0x001e260008000800 */
.L_x_72:
[----:B------:R-:W-:-:S04]  /*03c0*/  IMAD R15, R4, UR7, R13 ;  /* 0x00000007040f7c24 */ /* 0x000fc8000f8e020d */
[----:B-12---:R-:W-:-:S06]  /*03d0*/  IMAD.WIDE R10, R15, 0x4, R6 ;  /* 0x000000040f0a7825 */ /* 0x006fcc00078e0206 */
[----:B------:R-:W0:Y:S01]  /*03e0*/  LDG.E R10, desc[UR8][R10.64] ;  /* 0x000000080a0a7981 */ /* 0x000e22000c1e1900 */
[----:B------:R-:W-:Y:S02]  /*03f0*/  IMAD.MOV.U32 R17, RZ, RZ, 0x3bbb989d ;  /* 0x3bbb989dff117424 */ /* 0x000fe400078e00ff */
[----:B------:R-:W-:Y:S02]  /*0400*/  IMAD.MOV.U32 R19, RZ, RZ, 0x437c0000 ;  /* 0x437c0000ff137424 */ /* 0x000fe400078e00ff */
[----:B------:R-:W-:-:S05]  /*0410*/  VIADD R13, R13, UR6 ;  /* 0x000000060d0d7c36 */ /* 0x000fca0008000000 */
[----:B------:R-:W-:Y:S01]  /*0420*/  ISETP.GE.AND P0, PT, R13, UR7, PT ;  /* 0x000000070d007c0c */ /* 0x000fe2000bf06270 */
[----:B0-----:R-:W-:Y:S01]  /*0430*/  FADD R12, -R5, R10 ;  /* 0x0000000a050c7221 */ /* 0x001fe20000000100 */
[----:B---3--:R-:W-:-:S04]  /*0440*/  IMAD.WIDE R10, R15, 0x4, R8 ;  /* 0x000000040f0a7825 */ /* 0x008fc800078e0208 */
[----:B------:R-:W-:-:S04]  /*0450*/  FFMA.SAT R14, R12, R17, 0.5 ;  /* 0x3f0000000c0e7423 */ /* 0x000fc80000002011 */
[----:B------:R-:W-:-:S04]  /*0460*/  FFMA.RM R14, R14, R19, 12582913 ;  /* 0x4b4000010e0e7423 */ /* 0x000fc80000004013 */
[C---:B------:R-:W-:Y:S01]  /*0470*/  FADD R17, R14.reuse, -12583039 ;  /* 0xcb40007f0e117421 */ /* 0x040fe20000000000 */
[----:B------:R-:W-:-:S03]  /*0480*/  IMAD.SHL.U32 R14, R14, 0x800000, RZ ;  /* 0x008000000e0e7824 */ /* 0x000fc600078e00ff */
[----:B------:R-:W-:-:S04]  /*0490*/  FFMA R17, R12, 1.4426950216293334961, -R17 ;  /* 0x3fb8aa3b0c117823 */ /* 0x000fc80000000811 */
[----:B------:R-:W-:-:S06]  /*04a0*/  FFMA R17, R12, 1.925963033500011079e-08, R17 ;  /* 0x32a570600c117823 */ /* 0x000fcc0000000011 */
[----:B------:R-:W0:Y:S02]  /*04b0*/  MUFU.EX2 R17, R17 ;  /* 0x0000001100117308 */ /* 0x000e240000000800 */
[----:B0-----:R-:W-:-:S04]  /*04c0*/  FMUL R14, R14, R17 ;  /* 0x000000110e0e7220 */ /* 0x001fc80000400000 */
[----:B------:R-:W-:Y:S01]  /*04d0*/  FADD R3, R14, R3 ;  /* 0x000000030e037221 */ /* 0x000fe20000000000 */
[----:B------:R1:W-:Y:S01]  /*04e0*/  STG.E desc[UR8][R10.64], R14 ;  /* 0x0000000e0a007986 */ /* 0x0003e2000c101908 */
[----:B------:R-:W-:Y:S05]  /*04f0*/  @!P0 BRA `(.L_x_72) ;  /* 0xfffffffc00b08947 */ /* 0x000fea000383ffff */
.L_x_71:
[----:B------:R-:W-:Y:S05]  /*0500*/  BSYNC.RECONVERGENT B0 ;  /* 0x0000000000007941 */ /* 0x000fea0003800200 */
.L_x_70:
[----:B------:R2:W-:Y:S01]  /*0510*/  STS [R0], R3 ;  /* 0x0000000300007388 */ /* 0x0005e20000000800 */
[----:B------:R-:W-:Y:S01]  /*0520*/  UISETP.GE.U32.AND UP0, UPT, UR6, 0x2, UPT ;  /* 0x000000020600788c */ /* 0x000fe2000bf06070 */
[----:B------:R-:W-:Y:S08]  /*0530*/  BAR.SYNC.DEFER_BLOCKING 0x0 ;  /* 0x0000000000007b1d */ /* 0x000ff00000010000 */
[----:B--2---:R-:W-:Y:S05]  /*0540*/  BRA.U !UP0, `(.L_x_73) ;  /* 0x0000000108307547 */ /* 0x004fea000b800000 */
[----:B------:R-:W-:-:S07]  /*0550*/  MOV R3, UR6 ;  /* 0x0000000600037c02 */ /* 0x000fce0008000f00 */
.L_x_74:
[----:B------:R-:W-:-:S04]  /*0560*/  SHF.R.U32.HI R9, RZ, 0x1, R3 ;  /* 0x00000001ff097819 */ /* 0x000fc80000011603 */
[----:B------:R-:W-:-:S13]  /*0570*/  ISETP.GE.U32.AND P0, PT, R2, R9, PT ;  /* 0x000000090200720c */ /* 0x000fda0003f06070 */
[----:B0-----:R-:W-:Y:S01]  /*0580*/  @!P0 IMAD R5, R9, 0x4, R0 ;  /* 0x0000000409058824 */ /* 0x001fe200078e0200 */
[----:B------:R-:W-:Y:S05]  /*0590*/  @!P0 LDS R6, [R0] ;  /* 0x0000000000068984 */ /* 0x000fea0000000800 */
[----:B------:R-:W0:Y:S02]  /*05a0*/  @!P0 LDS R5, [R5] ;  /* 0x0000000005058984 */ /* 0x000e240000000800 */
[----:B0-----:R-:W-:-:S05]  /*05b0*/  @!P0 FADD R7, R5, R6 ;  /* 0x0000000605078221 */ /* 0x001fca0000000000 */
[----:B------:R2:W-:Y:S01]  /*05c0*/  @!P0 STS [R0], R7 ;  /* 0x0000000700008388 */ /* 0x0005e20000000800 */
[----:B------:R-:W-:Y:S01]  /*05d0*/  BAR.SYNC.DEFER_BLOCKING 0x0 ;  /* 0x0000000000007b1d */ /* 0x000fe20000010000 */
[----:B------:R-:W-:Y:S01]  /*05e0*/  ISETP.GT.U32.AND P0, PT, R3, 0x3, PT ;  /* 0x000000030300780c */ /* 0x000fe20003f04070 */
[----:B------:R-:W-:-:S12]  /*05f0*/  IMAD.MOV.U32 R3, RZ, RZ, R9 ;  /* 0x000000ffff037224 */ /* 0x000fd800078e0009 */
[----:B--2---:R-:W-:Y:S05]  /*0600*/  @P0 BRA `(.L_x_74) ;  /* 0xfffffffc00d40947 */ /* 0x004fea000383ffff */
.L_x_73:
[----:B------:R-:W2:Y:S02]  /*0610*/  LDCU UR4, c[0x0][0x394] ;  /* 0x00007280ff0477ac */ /* 0x000ea40008000800 */
[----:B--2---:R-:W-:-:S13]  /*0620*/  ISETP.GE.U32.AND P0, PT, R2, UR4, PT ;  /* 0x0000000402007c0c */ /* 0x004fda000bf06070 */
[----:B------:R-:W-:Y:S05]  /*0630*/  @P0 EXIT ;  /* 0x000000000000094d */ /* 0x000fea0003800000 */
[----:B------:R-:W2:Y:S01]  /*0640*/  S2UR UR5, SR_CgaCtaId ;  /* 0x00000000000579c3 */ /* 0x000ea20000008800 */
[----:B------:R-:W-:-:S07]  /*0650*/  UMOV UR4, 0x400 ;  /* 0x0000040000047882 */ /* 0x000fce0000000000 */
[----:B------:R-:W3:Y:S01]  /*0660*/  LDC.64 R6, c[0x0][0x388] ;  /* 0x0000e200ff067b82 */ /* 0x000ee20000000a00 */
[----:B--2---:R-:W-:-:S09]  /*0670*/  ULEA UR4, UR5, UR4, 0x18 ;  /* 0x0000000405047291 */ /* 0x004fd2000f8ec0ff */
[----:B------:R-:W2:Y:S02]  /*0680*/  LDS R3, [UR4] ;  /* 0x00000004ff037984 */ /* 0x000ea40008000800 */
[----:B------:R-:W4:Y:S02]  /*0690*/  LDCU UR4, c[0x0][0x394] ;  /* 0x00007280ff0477ac */ /* 0x000f240008000800 */
.L_x_77:
[----:B----4-:R-:W-:-:S04]  /*06a0*/  IMAD R9, R4, UR4, R2 ;  /* 0x0000000404097c24 */ /* 0x010fc8000f8e0202 */
[----:B---3--:R-:W-:-:S05]  /*06b0*/  IMAD.WIDE R8, R9, 0x4, R6 ;  /* 0x0000000409087825 */ /* 0x008fca00078e0206 */
[----:B0-----:R-:W3:Y:S01]  /*06c0*/  LDG.E R0, desc[UR8][R8.64] ;  /* 0x0000000808007981 */ /* 0x001ee2000c1e1900 */
[----:B-12---:R-:W0:Y:S01]  /*06d0*/  MUFU.RCP R10, R3 ;  /* 0x00000003000a7308 */ /* 0x006e220000001000 */
[----:B------:R-:W-:Y:S01]  /*06e0*/  BSSY.RECONVERGENT B0, `(.L_x_75) ;  /* 0x000000b000007945 */ /* 0x000fe20003800200 */
[----:B0-----:R-:W-:-:S04]  /*06f0*/  FFMA R5, -R3, R10, 1 ;  /* 0x3f80000003057423 */ /* 0x001fc8000000010a */
[----:B------:R-:W-:Y:S02]  /*0700*/  FFMA R5, R10, R5, R10 ;  /* 0x000000050a057223 */ /* 0x000fe4000000000a */
[----:B---3--:R-:W0:Y:S02]  /*0710*/  FCHK P0, R0, R3 ;  /* 0x0000000300007302 */ /* 0x008e240000000000 */
[----:B------:R-:W-:-:S04]  /*0720*/  FFMA R10, R0, R5, RZ ;  /* 0x00000005000a7223 */ /* 0x000fc800000000ff */
[----:B------:R-:W-:-:S04]  /*0730*/  FFMA R11, -R3, R10, R0 ;  /* 0x0000000a030b7223 */ /* 0x000fc80000000100 */
[----:B------:R-:W-:Y:S01]  /*0740*/  FFMA R5, R5, R11, R10 ;  /* 0x0000000b05057223 */ /* 0x000fe2000000000a */
[----:B0-----:R-:W-:Y:S06]  /*0750*/  @!P0 BRA `(.L_x_76) ;  /* 0x00000000000c8947 */ /* 0x001fec0003800000 */
[----:B------:R-:W-:-:S07]  /*0760*/  MOV R10, 0x780 ;  /* 0x00000780000a7802 */ /* 0x000fce0000000f00 */
[----:B------:R-:W-:Y:S05]  /*0770*/  CALL.REL.NOINC `($__internal_3_$__cuda_sm3x_div_rn_noftz_f32_slowpath) ;  /* 0x00000000001c7944 */ /* 0x000fea0003c00000 */
[----:B------:R-:W-:-:S07]  /*0780*/  IMAD.MOV.U32 R5, RZ, RZ, R0 ;  /* 0x000000ffff057224 */ /* 0x000fce00078e0000 */
.L_x_76:
[----:B------:R-:W-:Y:S05]  /*0790*/  BSYNC.RECONVERGENT B0 ;  /* 0x0000000000007941 */ /* 0x000fea0003800200 */
.L_x_75:
[----:B------:R0:W-:Y:S01]  /*07a0*/  STG.E desc[UR8][R8.64], R5 ;  /* 0x0000000508007986 */ /* 0x0001e2000c101908 */
[----:B------:R-:W-:-:S05]  /*07b0*/  VIADD R2, R2, UR6 ;  /* 0x0000000602027c36 */ /* 0x000fca0008000000 */
[----:B------:R-:W-:-:S13]  /*07c0*/  ISETP.GE.AND P0, PT, R2, UR4, PT ;  /* 0x0000000402007c0c */ /* 0x000fda000bf06270 */
[----:B0-----:R-:W-:Y:S05]  /*07d0*/  @!P0 BRA `(.L_x_77) ;  /* 0xfffffffc00b08947 */ /* 0x001fea000383ffff */
[----:B------:R-:W-:Y:S05]  /*07e0*/  EXIT ;  /* 0x000000000000794d */ /* 0x000fea0003800000 */
        .weak           $__internal_3_$__cuda_sm3x_div_rn_noftz_f32_slowpath
        .type           $__internal_3_$__cuda_sm3x_div_rn_noftz_f32_slowpath,@function
        .size           $__internal_3_$__cuda_sm3x_div_rn_noftz_f32_slowpath,(.L_x_125 - $__internal_3_$__cuda_sm3x_div_rn_noftz_f32_slowpath)
$__internal_3_$__cuda_sm3x_div_rn_noftz_f32_slowpath:
[--C-:B------:R-:W-:Y:S01]  /*07f0*/  SHF.R.U32.HI R11, RZ, 0x17, R3.reuse ;  /* 0x00000017ff0b7819 */ /* 0x100fe20000011603 */
[----:B------:R-:W-:Y:S01]  /*0800*/  BSSY.RECONVERGENT B1, `(.L_x_78) ;  /* 0x0000064000017945 */ /* 0x000fe20003800200 */
[--C-:B------:R-:W-:Y:S01]  /*0810*/  SHF.R.U32.HI R5, RZ, 0x17, R0.reuse ;  /* 0x00000017ff057819 */ /* 0x100fe20000011600 */
[----:B------:R-:W-:Y:S01]  /*0820*/  IMAD.MOV.U32 R12, RZ, RZ, R0 ;  /* 0x000000ffff0c7224 */ /* 0x000fe200078e0000 */
[----:B------:R-:W-:Y:S01]  /*0830*/  LOP3.LUT R11, R11, 0xff, RZ, 0xc0, !PT ;  /* 0x000000ff0b0b7812 */ /* 0x000fe200078ec0ff */
[----:B------:R-:W-:Y:S01]  /*0840*/  IMAD.MOV.U32 R13, RZ, RZ, R3 ;  /* 0x000000ffff0d7224 */ /* 0x000fe200078e0003 */
[----:B------:R-:W-:-:S03]  /*0850*/  LOP3.LUT R16, R5, 0xff, RZ, 0xc0, !PT ;  /* 0x000000ff05107812 */ /* 0x000fc600078ec0ff */
[----:B------:R-:W-:Y:S01]  /*0860*/  VIADD R14, R11, 0xffffffff ;  /* 0xffffffff0b0e7836 */ /* 0x000fe20000000000 */
[----:B------:R-:W-:-:S04]  /*0870*/  IADD3 R15, PT, PT, R16, -0x1, RZ ;  /* 0xffffffff100f7810 */ /* 0x000fc80007ffe0ff */
        /* <DEDUP_REMOVED lines=27> */
.L_x_79:
[----:B------:R-:W-:Y:S01]  /*0a30*/  LEA R0, R11, 0xc0800000, 0x17 ;  /* 0xc08000000b007811 */ /* 0x000fe200078eb8ff */
[----:B------:R-:W-:Y:S04]  /*0a40*/  BSSY.RECONVERGENT B2, `(.L_x_84) ;  /* 0x0000036000027945 */ /* 0x000fe80003800200 */
[----:B------:R-:W-:Y:S02]  /*0a50*/  IMAD.IADD R14, R13, 0x1, -R0 ;  /* 0x000000010d0e7824 */ /* 0x000fe400078e0a00 */
[----:B------:R-:W-:Y:S02]  /*0a60*/  VIADD R13, R16, 0xffffff81 ;  /* 0xffffff81100d7836 */ /* 0x000fe40000000000 */
[----:B------:R-:W0:Y:S01]  /*0a70*/  MUFU.RCP R15, R14 ;  /* 0x0000000e000f7308 */ /* 0x000e220000001000 */
[----:B------:R-:W-:Y:S01]  /*0a80*/  FADD.FTZ R17, -R14, -RZ ;  /* 0x800000ff0e117221 */ /* 0x000fe20000010100 */
[----:B------:R-:W-:-:S03]  /*0a90*/  IMAD R0, R13, -0x800000, R12 ;  /* 0xff8000000d007824 */ /* 0x000fc600078e020c */
[----:B0-----:R-:W-:-:S04]  /*0aa0*/  FFMA R16, R15, R17, 1 ;  /* 0x3f8000000f107423 */ /* 0x001fc80000000011 */
[----:B------:R-:W-:-:S04]  /*0ab0*/  FFMA R19, R15, R16, R15 ;  /* 0x000000100f137223 */ /* 0x000fc8000000000f */
[----:B------:R-:W-:-:S04]  /*0ac0*/  FFMA R12, R0, R19, RZ ;  /* 0x00000013000c7223 */ /* 0x000fc800000000ff */
[----:B------:R-:W-:-:S04]  /*0ad0*/  FFMA R15, R17, R12, R0 ;  /* 0x0000000c110f7223 */ /* 0x000fc80000000000 */
[----:B------:R-:W-:Y:S01]  /*0ae0*/  FFMA R16, R19, R15, R12 ;  /* 0x0000000f13107223 */ /* 0x000fe2000000000c */
[----:B------:R-:W-:-:S03]  /*0af0*/  IADD3 R12, PT, PT, R13, 0x7f, -R11 ;  /* 0x0000007f0d0c7810 */ /* 0x000fc60007ffe80b */
[----:B------:R-:W-:Y:S02]  /*0b00*/  FFMA R17, R17, R16, R0 ;  /* 0x0000001011117223 */ /* 0x000fe40000000000 */
[----:B------:R-:W-:Y:S02]  /*0b10*/  IMAD.IADD R12, R12, 0x1, R5 ;  /* 0x000000010c0c7824 */ /* 0x000fe400078e0205 */
        /* <DEDUP_REMOVED lines=15> */
[----:B------:R-:W-:Y:S01]  /*0c10*/  IADD3 R14, PT, PT, R13, 0x20, RZ ;  /* 0x000000200d0e7810 */ /* 0x000fe20007ffe0ff */
[-CC-:B------:R-:W-:Y:S01]  /*0c20*/  FFMA.RM R12, R19, R17.reuse, R16.reuse ;  /* 0x00000011130c7223 */ /* 0x180fe20000004010 */
[----:B------:R-:W-:Y:S02]  /*0c30*/  ISETP.NE.AND P2, PT, R13, RZ, PT ;  /* 0x000000ff0d00720c */ /* 0x000fe40003f45270 */
[----:B------:R-:W-:Y:S01]  /*0c40*/  LOP3.LUT R11, R5, 0x7fffff, RZ, 0xc0, !PT ;  /* 0x007fffff050b7812 */ /* 0x000fe200078ec0ff */
[----:B------:R-:W-:Y:S01]  /*0c50*/  FFMA.RP R5, R19, R17, R16 ;  /* 0x0000001113057223 */ /* 0x000fe20000008010 */
[----:B------:R-:W-:Y:S01]  /*0c60*/  ISETP.NE.AND P1, PT, R13, RZ, PT ;  /* 0x000000ff0d00720c */ /* 0x000fe20003f25270 */
[----:B------:R-:W-:Y:S01]  /*0c70*/  IMAD.MOV R13, RZ, RZ, -R13 ;  /* 0x000000ffff0d7224 */ /* 0x000fe200078e0a0d */
[----:B------:R-:W-:Y:S02]  /*0c80*/  LOP3.LUT R11, R11, 0x800000, RZ, 0xfc, !PT ;  /* 0x008000000b0b7812 */ /* 0x000fe400078efcff */
        /* <DEDUP_REMOVED lines=13> */
.L_x_86:
[----:B------:R-:W-:-:S04]  /*0d60*/  LOP3.LUT R0, R0, 0x80000000, RZ, 0xc0, !PT ;  /* 0x8000000000007812 */ /* 0x000fc800078ec0ff */
[----:B------:R-:W-:Y:S01]  /*0d70*/  LOP3.LUT R0, R0, 0x7f800000, RZ, 0xfc, !PT ;  /* 0x7f80000000007812 */ /* 0x000fe200078efcff */
[----:B------:R-:W-:Y:S06]  /*0d80*/  BRA `(.L_x_87) ;  /* 0x0000000000047947 */ /* 0x000fec0003800000 */
.L_x_85:
[----:B------:R-:W-:-:S07]  /*0d90*/  IMAD R0, R12, 0x800000, R0 ;  /* 0x008000000c007824 */ /* 0x000fce00078e0200 */
.L_x_87:
[----:B------:R-:W-:Y:S05]  /*0da0*/  BSYNC.RECONVERGENT B2 ;  /* 0x0000000000027941 */ /* 0x000fea0003800200 */
.L_x_84:
[----:B------:R-:W-:Y:S05]  /*0db0*/  BRA `(.L_x_88) ;  /* 0x0000000000207947 */ /* 0x000fea0003800000 */
.L_x_83:
[----:B------:R-:W-:-:S04]  /*0dc0*/  LOP3.LUT R0, R13, 0x80000000, R12, 0x48, !PT ;  /* 0x800000000d007812 */ /* 0x000fc800078e480c */
[----:B------:R-:W-:Y:S01]  /*0dd0*/  LOP3.LUT R0, R0, 0x7f800000, RZ, 0xfc, !PT ;  /* 0x7f80000000007812 */ /* 0x000fe200078efcff */
[----:B------:R-:W-:Y:S06]  /*0de0*/  BRA `(.L_x_88) ;  /* 0x0000000000147947 */ /* 0x000fec0003800000 */
.L_x_82:
[----:B------:R-:W-:Y:S01]  /*0df0*/  LOP3.LUT R0, R13, 0x80000000, R12, 0x48, !PT ;  /* 0x800000000d007812 */ /* 0x000fe200078e480c */
[----:B------:R-:W-:Y:S06]  /*0e00*/  BRA `(.L_x_88) ;  /* 0x00000000000c7947 */ /* 0x000fec0003800000 */
.L_x_81:
[----:B------:R-:W0:Y:S01]  /*0e10*/  MUFU.RSQ R0, -QNAN ;  /* 0xffc0000000007908 */ /* 0x000e220000001400 */
[----:B------:R-:W-:Y:S05]  /*0e20*/  BRA `(.L_x_88) ;  /* 0x0000000000047947 */ /* 0x000fea0003800000 */
.L_x_80:
[----:B------:R-:W-:-:S07]  /*0e30*/  FADD.FTZ R0, R0, R3 ;  /* 0x0000000300007221 */ /* 0x000fce0000010000 */
.L_x_88:
[----:B------:R-:W-:Y:S05]  /*0e40*/  BSYNC.RECONVERGENT B1 ;  /* 0x0000000000017941 */ /* 0x000fea0003800200 */
.L_x_78:
[----:B------:R-:W-:-:S04]  /*0e50*/  IMAD.MOV.U32 R11, RZ, RZ, 0x0 ;  /* 0x00000000ff0b7424 */ /* 0x000fc800078e00ff */
[----:B0-----:R-:W-:Y:S05]  /*0e60*/  RET.REL.NODEC R10 `(_Z22softmax_forward_kernelPKfPfii) ;  /* 0xfffffff00a647950 */ /* 0x001fea0003c3ffff */
.L_x_89:
        /* <DEDUP_REMOVED lines=9> */
.L_x_125:


//--------------------- .text._Z18scale_shift_kernelPKfS0_S0_Pfii --------------------------
	.section	.text._Z18scale_shift_kernelPKfS0_S0_Pfii,"ax",@progbits
	.align	128
        .global         _Z18scale_shift_kernelPKfS0_S0_Pfii
        .type           _Z18scale_shift_kernelPKfS0_S0_Pfii,@function
        .size           _Z18scale_shift_kernelPKfS0_S0_Pfii,(.L_x_139 - _Z18scale_shift_kernelPKfS0_S0_Pfii)
        .other          _Z18scale_shift_kernelPKfS0_S0_Pfii,@"STO_CUDA_ENTRY STV_DEFAULT"
_Z18scale_shift_kernelPKfS0_S0_Pfii:
.text._Z18scale_shift_kernelPKfS0_S0_Pfii:
[----:B------:R-:W-:Y:S01]  /*0000*/  LDC R1, c[0x0][0x37c] ;  /* 0x0000df00ff017b82 */ /* 0x000fe20000000800 */
[----:B------:R-:W0:Y:S07]  /*0010*/  S2R R5, SR_TID.X ;  /* 0x0000000000057919 */ /* 0x000e2e0000002100 */
[----:B------:R-:W0:Y:S08]  /*0020*/  S2UR UR4, SR_CTAID.X ;  /* 0x00000000000479c3 */ /* 0x000e300000002500 */
[----:B------:R-:W0:Y:S08]  /*0030*/  LDC R0, c[0x0][0x360] ;  /* 0x0000d800ff007b82 */ /* 0x000e300000000800 */
[----:B------:R-:W1:Y:S01]  /*0040*/  LDC.64 R2, c[0x0][0x3a0] ;  /* 0x0000e800ff027b82 */ /* 0x000e620000000a00 */
[----:B0-----:R-:W-:-:S02]  /*0050*/  IMAD R0, R0, UR4, R5 ;  /* 0x0000000400007c24 */ /* 0x001fc4000f8e0205 */
[----:B-1----:R-:W-:-:S05]  /*0060*/  IMAD R5, R3, R2, RZ ;  /* 0x0000000203057224 */ /* 0x002fca00078e02ff */
[----:B------:R-:W-:-:S13]  /*0070*/  ISETP.GE.AND P0, PT, R0, R5, PT ;  /* 0x000000050000720c */ /* 0x000fda0003f06270 */
[----:B------:R-:W-:Y:S05]  /*0080*/  @P0 EXIT ;  /* 0x000000000000094d */ /* 0x000fea0003800000 */
[----:B------:R-:W-:Y:S01]  /*0090*/  IABS R11, R3 ;  /* 0x00000003000b7213 */ /* 0x000fe20000000000 */
[----:B------:R-:W0:Y:S01]  /*00a0*/  LDC.64 R8, c[0x0][0x390] ;  /* 0x0000e400ff087b82 */ /* 0x000e220000000a00 */
[----:B------:R-:W-:Y:S01]  /*00b0*/  ISETP.GE.AND P2, PT, R0, RZ, PT ;  /* 0x000000ff0000720c */ /* 0x000fe20003f46270 */
[----:B------:R-:W1:Y:S01]  /*00c0*/  LDCU.64 UR4, c[0x0][0x358] ;  /* 0x00006b00ff0477ac */ /* 0x000e620008000a00 */
[----:B------:R-:W2:Y:S08]  /*00d0*/  I2F.RP R2, R11 ;  /* 0x0000000b00027306 */ /* 0x000eb00000209400 */
[----:B--2---:R-:W2:Y:S02]  /*00e0*/  MUFU.RCP R2, R2 ;  /* 0x0000000200027308 */ /* 0x004ea40000001000 */
[----:B--2---:R-:W-:-:S06]  /*00f0*/  IADD3 R4, PT, PT, R2, 0xffffffe, RZ ;  /* 0x0ffffffe02047810 */ /* 0x004fcc0007ffe0ff */
[----:B------:R2:W3:Y:S02]  /*0100*/  F2I.FTZ.U32.TRUNC.NTZ R5, R4 ;  /* 0x0000000400057305 */ /* 0x0004e4000021f000 */
[----:B--2---:R-:W-:Y:S01]  /*0110*/  HFMA2 R4, -RZ, RZ, 0, 0 ;  /* 0x00000000ff047431 */ /* 0x004fe200000001ff */
[----:B---3--:R-:W-:-:S05]  /*0120*/  IADD3 R6, PT, PT, RZ, -R5, RZ ;  /* 0x80000005ff067210 */ /* 0x008fca0007ffe0ff */
[----:B------:R-:W-:Y:S01]  /*0130*/  IMAD R7, R6, R11, RZ ;  /* 0x0000000b06077224 */ /* 0x000fe200078e02ff */
[----:B------:R-:W-:-:S03]  /*0140*/  IABS R6, R0 ;  /* 0x0000000000067213 */ /* 0x000fc60000000000 */
[----:B------:R-:W-:-:S06]  /*0150*/  IMAD.HI.U32 R5, R5, R7, R4 ;  /* 0x0000000705057227 */ /* 0x000fcc00078e0004 */
[----:B------:R-:W-:-:S04]  /*0160*/  IMAD.HI.U32 R5, R5, R6, RZ ;  /* 0x0000000605057227 */ /* 0x000fc800078e00ff */
[----:B------:R-:W-:-:S04]  /*0170*/  IMAD.MOV R5, RZ, RZ, -R5 ;  /* 0x000000ffff057224 */ /* 0x000fc800078e0a05 */
[C---:B------:R-:W-:Y:S02]  /*0180*/  IMAD R2, R11.reuse, R5, R6 ;  /* 0x000000050b027224 */ /* 0x040fe400078e0206 */
[----:B------:R-:W2:Y:S03]  /*0190*/  LDC.64 R4, c[0x0][0x380] ;  /* 0x0000e000ff047b82 */ /* 0x000ea60000000a00 */
[----:B------:R-:W-:-:S05]  /*01a0*/  ISETP.GT.U32.AND P0, PT, R11, R2, PT ;  /* 0x000000020b00720c */ /* 0x000fca0003f04070 */
[----:B------:R-:W3:Y:S08]  /*01b0*/  LDC.64 R6, c[0x0][0x388] ;  /* 0x0000e200ff067b82 */ /* 0x000ef00000000a00 */
[----:B------:R-:W-:Y:S02]  /*01c0*/  @!P0 IADD3 R2, PT, PT, R2, -R11, RZ ;  /* 0x8000000b02028210 */ /* 0x000fe40007ffe0ff */
[----:B------:R-:W-:-:S02]  /*01d0*/  ISETP.NE.AND P0, PT, R3, RZ, PT ;  /* 0x000000ff0300720c */ /* 0x000fc40003f05270 */
[----:B------:R-:W-:-:S13]  /*01e0*/  ISETP.GT.U32.AND P1, PT, R11, R2, PT ;  /* 0x000000020b00720c */ /* 0x000fda0003f24070 */
[----:B------:R-:W-:-:S05]  /*01f0*/  @!P1 IMAD.IADD R2, R2, 0x1, -R11 ;  /* 0x0000000102029824 */ /* 0x000fca00078e0a0b */
[----:B------:R-:W-:-:S04]  /*0200*/  MOV R11, R2 ;  /* 0x00000002000b7202 */ /* 0x000fc80000000f00 */
[----:B------:R-:W-:Y:S02]  /*0210*/  @!P2 IADD3 R11, PT, PT, -R11, RZ, RZ ;  /* 0x000000ff0b0ba210 */ /* 0x000fe40007ffe1ff */
[----:B------:R-:W-:Y:S01]  /*0220*/  @!P0 LOP3.LUT R11, RZ, R3, RZ, 0x33, !PT ;  /* 0x00000003ff0b8212 */ /* 0x000fe200078e33ff */
[----:B--2---:R-:W-:-:S04]  /*0230*/  IMAD.WIDE R2, R0, 0x4, R4 ;  /* 0x0000000400027825 */ /* 0x004fc800078e0204 */
[C---:B---3--:R-:W-:Y:S02]  /*0240*/  IMAD.WIDE R4, R11.reuse, 0x4, R6 ;  /* 0x000000040b047825 */ /* 0x048fe400078e0206 */
[----:B-1----:R-:W2:Y:S02]  /*0250*/  LDG.E R2, desc[UR4][R2.64] ;  /* 0x0000000402027981 */ /* 0x002ea4000c1e1900 */
[----:B0-----:R-:W-:Y:S02]  /*0260*/  IMAD.WIDE R6, R11, 0x4, R8 ;  /* 0x000000040b067825 */ /* 0x001fe400078e0208 */
[----:B------:R-:W2:Y:S01]  /*0270*/  LDG.E R5, desc[UR4][R4.64] ;  /* 0x0000000404057981 */ /* 0x000ea2000c1e1900 */
[----:B------:R-:W0:Y:S03]  /*0280*/  LDC.64 R8, c[0x0][0x398] ;  /* 0x0000e600ff087b82 */ /* 0x000e260000000a00 */
[----:B------:R-:W2:Y:S01]  /*0290*/  LDG.E R7, desc[UR4][R6.64] ;  /* 0x0000000406077981 */ /* 0x000ea2000c1e1900 */
[----:B0-----:R-:W-:-:S04]  /*02a0*/  IMAD.WIDE R8, R0, 0x4, R8 ;  /* 0x0000000400087825 */ /* 0x001fc800078e0208 */
[----:B--2---:R-:W-:-:S05]  /*02b0*/  FFMA R11, R2, R5, R7 ;  /* 0x00000005020b7223 */ /* 0x004fca0000000007 */
[----:B------:R-:W-:Y:S01]  /*02c0*/  STG.E desc[UR4][R8.64], R11 ;  /* 0x0000000b08007986 */ /* 0x000fe2000c101904 */
[----:B------:R-:W-:Y:S05]  /*02d0*/  EXIT ;  /* 0x000000000000794d */ /* 0x000fea0003800000 */
.L_x_90:
        /* <DEDUP_REMOVED lines=10> */
.L_x_139:


//--------------------- .text._Z25layer_norm_forward_kernelPKfPfS1_S1_iif --------------------------
	.section	.text._Z25layer_norm_forward_kernelPKfPfS1_S1_iif,"ax",@progbits
	.align	128
        .global         _Z25layer_norm_forward_kernelPKfPfS1_S1_iif
        .type           _Z25layer_norm_forward_kernelPKfPfS1_S1_iif,@function
        .size           _Z25layer_norm_forward_kernelPKfPfS1_S1_iif,(.L_x_128 - _Z25layer_norm_forward_kernelPKfPfS1_S1_iif)
        .other          _Z25layer_norm_forward_kernelPKfPfS1_S1_iif,@"STO_CUDA_ENTRY STV_DEFAULT"
_Z25layer_norm_forward_kernelPKfPfS1_S1_iif:
.text._Z25layer_norm_forward_kernelPKfPfS1_S1_iif:
        /* <DEDUP_REMOVED lines=13> */
[----:B------:R-:W-:Y:S02]  /*00d0*/  IMAD.MOV.U32 R3, RZ, RZ, RZ ;  /* 0x000000ffff037224 */ /* 0x000fe400078e00ff */
[----:B------:R-:W-:-:S05]  /*00e0*/  IMAD.MOV.U32 R0, RZ, RZ, R2 ;  /* 0x000000ffff007224 */ /* 0x000fca00078e0002 */
[----:B------:R-:W1:Y:S02]  /*00f0*/  LDC.64 R8, c[0x0][0x380] ;  /* 0x0000e000ff087b82 */ /* 0x000e640000000a00 */
.L_x_93:
[----:B------:R-:W-:-:S04]  /*0100*/  IMAD R7, R5, UR4, R0 ;  /* 0x0000000405077c24 */ /* 0x000fc8000f8e0200 */
[----:B-1----:R-:W-:-:S06]  /*0110*/  IMAD.WIDE R6, R7, 0x4, R8 ;  /* 0x0000000407067825 */ /* 0x002fcc00078e0208 */
[----:B------:R-:W2:Y:S01]  /*0120*/  LDG.E R6, desc[UR8][R6.64] ;  /* 0x0000000806067981 */ /* 0x000ea2000c1e1900 */
[----:B0-----:R-:W-:-:S05]  /*0130*/  IMAD.IADD R0, R11, 0x1, R0 ;  /* 0x000000010b007824 */ /* 0x001fca00078e0200 */
[----:B------:R-:W-:Y:S01]  /*0140*/  ISETP.GE.AND P0, PT, R0, UR4, PT ;  /* 0x0000000400007c0c */ /* 0x000fe2000bf06270 */
[----:B--2---:R-:W-:-:S12]  /*0150*/  FADD R3, R6, R3 ;  /* 0x0000000306037221 */ /* 0x004fd80000000000 */
[----:B------:R-:W-:Y:S05]  /*0160*/  @!P0 BRA `(.L_x_93) ;  /* 0xfffffffc00e48947 */ /* 0x000fea000383ffff */
.L_x_92:
[----:B------:R-:W-:Y:S05]  /*0170*/  BSYNC.RECONVERGENT B0 ;  /* 0x0000000000007941 */ /* 0x000fea0003800200 */
.L_x_91:
[----:B------:R-:W0:Y:S01]  /*0180*/  S2UR UR5, SR_CgaCtaId ;  /* 0x00000000000579c3 */ /* 0x000e220000008800 */
[----:B------:R-:W-:Y:S01]  /*0190*/  UMOV UR4, 0x400 ;  /* 0x0000040000047882 */ /* 0x000fe20000000000 */
[----:B------:R-:W1:Y:S02]  /*01a0*/  LDCU UR6, c[0x0][0x360] ;  /* 0x00006c00ff0677ac */ /* 0x000e640008000800 */
[----:B-1----:R-:W-:Y:S02]  /*01b0*/  UISETP.GE.U32.AND UP0, UPT, UR6, 0x2, UPT ;  /* 0x000000020600788c */ /* 0x002fe4000bf06070 */
[----:B0-----:R-:W-:-:S06]  /*01c0*/  ULEA UR4, UR5, UR4, 0x18 ;  /* 0x0000000405047291 */ /* 0x001fcc000f8ec0ff */
[----:B------:R-:W-:-:S05]  /*01d0*/  LEA R6, R2, UR4, 0x2 ;  /* 0x0000000402067c11 */ /* 0x000fca000f8e10ff */
[----:B------:R0:W-:Y:S01]  /*01e0*/  STS [R6], R3 ;  /* 0x0000000306007388 */ /* 0x0001e20000000800 */
[----:B------:R-:W-:Y:S06]  /*01f0*/  BAR.SYNC.DEFER_BLOCKING 0x0 ;  /* 0x0000000000007b1d */ /* 0x000fec0000010000 */
[----:B------:R-:W-:Y:S05]  /*0200*/  BRA.U !UP0, `(.L_x_94) ;  /* 0x0000000108307547 */ /* 0x000fea000b800000 */
[----:B------:R-:W-:-:S07]  /*0210*/  MOV R0, UR6 ;  /* 0x0000000600007c02 */ /* 0x000fce0008000f00 */
.L_x_95:
        /* <DEDUP_REMOVED lines=11> */
.L_x_94:
[----:B------:R-:W1:Y:S01]  /*02d0*/  S2UR UR5, SR_CgaCtaId ;  /* 0x00000000000579c3 */ /* 0x000e620000008800 */
[----:B------:R-:W-:Y:S02]  /*02e0*/  UMOV UR4, 0x400 ;  /* 0x0000040000047882 */ /* 0x000fe40000000000 */
[----:B-1----:R-:W-:Y:S01]  /*02f0*/  ULEA UR4, UR5, UR4, 0x18 ;  /* 0x0000000405047291 */ /* 0x002fe2000f8ec0ff */
[----:B------:R-:W0:Y:S08]  /*0300*/  LDCU UR5, c[0x0][0x3a4] ;  /* 0x00007480ff0577ac */ /* 0x000e300008000800 */
[----:B------:R-:W1:Y:S01]  /*0310*/  LDS R0, [UR4] ;  /* 0x00000004ff007984 */ /* 0x000e620008000800 */
[----:B0-----:R-:W-:-:S04]  /*0320*/  I2FP.F32.S32 R3, UR5 ;  /* 0x0000000500037c45 */ /* 0x001fc80008201400 */
[----:B------:R-:W0:Y:S02]  /*0330*/  MUFU.RCP R4, R3 ;  /* 0x0000000300047308 */ /* 0x000e240000001000 */
[----:B0-----:R-:W-:-:S04]  /*0340*/  FFMA R7, -R3, R4, 1 ;  /* 0x3f80000003077423 */ /* 0x001fc80000000104 */
[----:B------:R-:W-:Y:S02]  /*0350*/  FFMA R7, R4, R7, R4 ;  /* 0x0000000704077223 */ /* 0x000fe40000000004 */
[----:B-1----:R-:W0:Y:S02]  /*0360*/  FCHK P0, R0, R3 ;  /* 0x0000000300007302 */ /* 0x002e240000000000 */
[----:B------:R-:W-:-:S04]  /*0370*/  FFMA R4, R0, R7, RZ ;  /* 0x0000000700047223 */ /* 0x000fc800000000ff */
[----:B------:R-:W-:-:S04]  /*0380*/  FFMA R8, -R3, R4, R0 ;  /* 0x0000000403087223 */ /* 0x000fc80000000100 */
[----:B------:R-:W-:Y:S01]  /*0390*/  FFMA R4, R7, R8, R4 ;  /* 0x0000000807047223 */ /* 0x000fe20000000004 */
[----:B0-----:R-:W-:Y:S06]  /*03a0*/  @!P0 BRA `(.L_x_96) ;  /* 0x00000000000c8947 */ /* 0x001fec0003800000 */
[----:B------:R-:W-:-:S07]  /*03b0*/  MOV R8, 0x3d0 ;  /* 0x000003d000087802 */ /* 0x000fce0000000f00 */
[----:B------:R-:W-:Y:S05]  /*03c0*/  CALL.REL.NOINC `($__internal_6_$__cuda_sm3x_div_rn_noftz_f32_slowpath) ;  /* 0x0000000800b87944 */ /* 0x000fea0003c00000 */
[----:B------:R-:W-:-:S07]  /*03d0*/  IMAD.MOV.U32 R4, RZ, RZ, R0 ;  /* 0x000000ffff047224 */ /* 0x000fce00078e0000 */
.L_x_96:
[----:B------:R-:W-:Y:S01]  /*03e0*/  ISETP.NE.AND P0, PT, R2, RZ, PT ;  /* 0x000000ff0200720c */ /* 0x000fe20003f05270 */
[----:B------:R-:W0:Y:S01]  /*03f0*/  LDCU UR4, c[0x0][0x3a4] ;  /* 0x00007480ff0477ac */ /* 0x000e220008000800 */
[----:B------:R-:W-:Y:S01]  /*0400*/  BSSY.RECONVERGENT B0, `(.L_x_97) ;  /* 0x0000013000007945 */ /* 0x000fe20003800200 */
[----:B------:R-:W-:-:S10]  /*0410*/  IMAD.MOV.U32 R7, RZ, RZ, RZ ;  /* 0x000000ffff077224 */ /* 0x000fd400078e00ff */
[----:B------:R-:W1:Y:S01]  /*0420*/  @!P0 LDC.64 R8, c[0x0][0x390] ;  /* 0x0000e400ff088b82 */ /* 0x000e620000000a00 */
[----:B0-----:R-:W-:Y:S01]  /*0430*/  ISETP.GE.AND P1, PT, R2, UR4, PT ;  /* 0x0000000402007c0c */ /* 0x001fe2000bf26270 */
[----:B-1----:R-:W-:-:S05]  /*0440*/  @!P0 IMAD.WIDE.U32 R8, R5, 0x4, R8 ;  /* 0x0000000405088825 */ /* 0x002fca00078e0008 */
[----:B------:R0:W-:Y:S01]  /*0450*/  @!P0 STG.E desc[UR8][R8.64], R4 ;  /* 0x0000000408008986 */ /* 0x0001e2000c101908 */
[----:B------:R-:W-:Y:S06]  /*0460*/  BAR.SYNC.DEFER_BLOCKING 0x0 ;  /* 0x0000000000007b1d */ /* 0x000fec0000010000 */
[----:B------:R-:W-:Y:S05]  /*0470*/  @P1 BRA `(.L_x_98) ;  /* 0x00000000002c1947 */ /* 0x000fea0003800000 */
[----:B------:R-:W1:Y:S01]  /*0480*/  LDC.64 R10, c[0x0][0x380] ;  /* 0x0000e000ff0a7b82 */ /* 0x000e620000000a00 */
[----:B------:R-:W-:Y:S02]  /*0490*/  HFMA2 R7, -RZ, RZ, 0, 0 ;  /* 0x00000000ff077431 */ /* 0x000fe400000001ff */
[----:B------:R-:W-:-:S07]  /*04a0*/  IMAD.MOV.U32 R0, RZ, RZ, R2 ;  /* 0x000000ffff007224 */ /* 0x000fce00078e0002 */
.L_x_99:
[----:B0-----:R-:W-:-:S04]  /*04b0*/  IMAD R9, R5, UR4, R0 ;  /* 0x0000000405097c24 */ /* 0x001fc8000f8e0200 */
[----:B-1----:R-:W-:-:S06]  /*04c0*/  IMAD.WIDE R8, R9, 0x4, R10 ;  /* 0x0000000409087825 */ /* 0x002fcc00078e020a */
[----:B------:R-:W2:Y:S01]  /*04d0*/  LDG.E R9, desc[UR8][R8.64] ;  /* 0x0000000808097981 */ /* 0x000ea2000c1e1900 */
[----:B------:R-:W-:-:S05]  /*04e0*/  VIADD R0, R0, UR6 ;  /* 0x0000000600007c36 */ /* 0x000fca0008000000 */
[----:B------:R-:W-:Y:S01]  /*04f0*/  ISETP.GE.AND P0, PT, R0, UR4, PT ;  /* 0x0000000400007c0c */ /* 0x000fe2000bf06270 */
[----:B--2---:R-:W-:-:S04]  /*0500*/  FADD R12, R9, -R4 ;  /* 0x80000004090c7221 */ /* 0x004fc80000000000 */
[----:B------:R-:W-:-:S08]  /*0510*/  FFMA R7, R12, R12, R7 ;  /* 0x0000000c0c077223 */ /* 0x000fd00000000007 */
[----:B------:R-:W-:Y:S05]  /*0520*/  @!P0 BRA `(.L_x_99) ;  /* 0xfffffffc00e08947 */ /* 0x000fea000383ffff */
.L_x_98:
[----:B------:R-:W-:Y:S05]  /*0530*/  BSYNC.RECONVERGENT B0 ;  /* 0x0000000000007941 */ /* 0x000fea0003800200 */
.L_x_97:
[----:B------:R1:W-:Y:S01]  /*0540*/  STS [R6], R7 ;  /* 0x0000000706007388 */ /* 0x0003e20000000800 */
[----:B------:R-:W-:Y:S01]  /*0550*/  UISETP.GE.U32.AND UP0, UPT, UR6, 0x2, UPT ;  /* 0x000000020600788c */ /* 0x000fe2000bf06070 */
[----:B------:R-:W-:Y:S08]  /*0560*/  BAR.SYNC.DEFER_BLOCKING 0x0 ;  /* 0x0000000000007b1d */ /* 0x000ff00000010000 */
[----:B-1----:R-:W-:Y:S05]  /*0570*/  BRA.U !UP0, `(.L_x_100) ;  /* 0x0000000108307547 */ /* 0x002fea000b800000 */
[----:B------:R-:W-:-:S07]  /*0580*/  IMAD.U32 R0, RZ, RZ, UR6 ;  /* 0x00000006ff007e24 */ /* 0x000fce000f8e00ff */
.L_x_101:
[----:B------:R-:W-:-:S04]  /*0590*/  SHF.R.U32.HI R11, RZ, 0x1, R0 ;  /* 0x00000001ff0b7819 */ /* 0x000fc80000011600 */
[----:B------:R-:W-:-:S13]  /*05a0*/  ISETP.GE.U32.AND P0, PT, R2, R11, PT ;  /* 0x0000000b0200720c */ /* 0x000fda0003f06070 */
[----:B------:R-:W-:Y:S01]  /*05b0*/  @!P0 IMAD R7, R11, 0x4, R6 ;  /* 0x000000040b078824 */ /* 0x000fe200078e0206 */
[----:B0-----:R-:W-:Y:S05]  /*05c0*/  @!P0 LDS R8, [R6] ;  /* 0x0000000006088984 */ /* 0x001fea0000000800 */
[----:B------:R-:W0:Y:S02]  /*05d0*/  @!P0 LDS R7, [R7] ;  /* 0x0000000007078984 */ /* 0x000e240000000800 */
[----:B0-----:R-:W-:-:S05]  /*05e0*/  @!P0 FADD R9, R7, R8 ;  /* 0x0000000807098221 */ /* 0x001fca0000000000 */
[----:B------:R1:W-:Y:S01]  /*05f0*/  @!P0 STS [R6], R9 ;  /* 0x0000000906008388 */ /* 0x0003e20000000800 */
[----:B------:R-:W-:Y:S01]  /*0600*/  BAR.SYNC.DEFER_BLOCKING 0x0 ;  /* 0x0000000000007b1d */ /* 0x000fe20000010000 */
[----:B------:R-:W-:Y:S02]  /*0610*/  ISETP.GT.U32.AND P0, PT, R0, 0x3, PT ;  /* 0x000000030000780c */ /* 0x000fe40003f04070 */
[----:B------:R-:W-:-:S11]  /*0620*/  MOV R0, R11 ;  /* 0x0000000b00007202 */ /* 0x000fd60000000f00 */
[----:B-1----:R-:W-:Y:S05]  /*0630*/  @P0 BRA `(.L_x_101) ;  /* 0xfffffffc00d40947 */ /* 0x002fea000383ffff */
.L_x_100:
[----:B------:R-:W1:Y:S01]  /*0640*/  S2UR UR5, SR_CgaCtaId ;  /* 0x00000000000579c3 */ /* 0x000e620000008800 */
[----:B------:R-:W-:Y:S01]  /*0650*/  UMOV UR4, 0x400 ;  /* 0x0000040000047882 */ /* 0x000fe20000000000 */
[----:B------:R-:W2:Y:S01]  /*0660*/  MUFU.RCP R0, R3 ;  /* 0x0000000300007308 */ /* 0x000ea20000001000 */
[----:B------:R-:W-:Y:S01]  /*0670*/  ISETP.NE.AND P2, PT, R2, RZ, PT ;  /* 0x000000ff0200720c */ /* 0x000fe20003f45270 */
[----:B--2---:R-:W-:-:S04]  /*0680*/  FFMA R7, -R3, R0, 1 ;  /* 0x3f80000003077423 */ /* 0x004fc80000000100 */
[----:B------:R-:W-:Y:S01]  /*0690*/  FFMA R0, R0, R7, R0 ;  /* 0x0000000700007223 */ /* 0x000fe20000000000 */
[----:B-1----:R-:W-:-:S09]  /*06a0*/  ULEA UR4, UR5, UR4, 0x18 ;  /* 0x0000000405047291 */ /* 0x002fd2000f8ec0ff */
[----:B------:R-:W1:Y:S02]  /*06b0*/  LDS R6, [UR4] ;  /* 0x00000004ff067984 */ /* 0x000e640008000800 */
[----:B-1----:R-:W1:Y:S01]  /*06c0*/  FCHK P0, R6, R3 ;  /* 0x0000000306007302 */ /* 0x002e620000000000 */
[----:B------:R-:W-:-:S04]  /*06d0*/  FFMA R7, R0, R6, RZ ;  /* 0x0000000600077223 */ /* 0x000fc800000000ff */
[----:B0-----:R-:W-:-:S04]  /*06e0*/  FFMA R8, -R3, R7, R6 ;  /* 0x0000000703087223 */ /* 0x001fc80000000106 */
[----:B------:R-:W-:Y:S01]  /*06f0*/  FFMA R0, R0, R8, R7 ;  /* 0x0000000800007223 */ /* 0x000fe20000000007 */
[----:B-1----:R-:W-:Y:S06]  /*0700*/  @!P0 BRA `(.L_x_102) ;  /* 0x00000000000c8947 */ /* 0x002fec0003800000 */
[----:B------:R-:W-:Y:S01]  /*0710*/  IMAD.MOV.U32 R0, RZ, RZ, R6 ;  /* 0x000000ffff007224 */ /* 0x000fe200078e0006 */
[----:B------:R-:W-:-:S07]  /*0720*/  MOV R8, 0x740 ;  /* 0x0000074000087802 */ /* 0x000fce0000000f00 */
[----:B------:R-:W-:Y:S05]  /*0730*/  CALL.REL.NOINC `($__internal_6_$__cuda_sm3x_div_rn_noftz_f32_slowpath) ;  /* 0x0000000400dc7944 */ /* 0x000fea0003c00000 */
.L_x_102:
[----:B------:R-:W0:Y:S02]  /*0740*/  LDCU UR4, c[0x0][0x3a8] ;  /* 0x00007500ff0477ac */ /* 0x000e240008000800 */
[----:B0-----:R-:W-:-:S04]  /*0750*/  FADD R3, R0, UR4 ;  /* 0x0000000400037e21 */ /* 0x001fc80008000000 */
[----:B------:R-:W-:Y:S01]  /*0760*/  VIADD R0, R3, 0xf3000000 ;  /* 0xf300000003007836 */ /* 0x000fe20000000000 */
[----:B------:R0:W1:Y:S04]  /*0770*/  MUFU.RSQ R6, R3 ;  /* 0x0000000300067308 */ /* 0x0000680000001400 */
[----:B------:R-:W-:-:S13]  /*0780*/  ISETP.GT.U32.AND P0, PT, R0, 0x727fffff, PT ;  /* 0x727fffff0000780c */ /* 0x000fda0003f04070 */
[----:B01----:R-:W-:Y:S05]  /*0790*/  @!P0 BRA `(.L_x_103) ;  /* 0x0000000000108947 */ /* 0x003fea0003800000 */
[----:B------:R-:W-:-:S07]  /*07a0*/  MOV R8, 0x7c0 ;  /* 0x000007c000087802 */ /* 0x000fce0000000f00 */
[----:B------:R-:W-:Y:S05]  /*07b0*/  CALL.REL.NOINC `($__internal_5_$__cuda_sm20_sqrt_rn_f32_slowpath) ;  /* 0x0000000400607944 */ /* 0x000fea0003c00000 */
[----:B------:R-:W-:Y:S01]  /*07c0*/  IMAD.MOV.U32 R0, RZ, RZ, R3 ;  /* 0x000000ffff007224 */ /* 0x000fe200078e0003 */
[----:B------:R-:W-:Y:S06]  /*07d0*/  BRA `(.L_x_104) ;  /* 0x0000000000107947 */ /* 0x000fec0003800000 */
.L_x_103:
[----:B------:R-:W-:Y:S01]  /*07e0*/  FMUL.FTZ R0, R3, R6 ;  /* 0x0000000603007220 */ /* 0x000fe20000410000 */
[----:B------:R-:W-:-:S03]  /*07f0*/  FMUL.FTZ R6, R6, 0.5 ;  /* 0x3f00000006067820 */ /* 0x000fc60000410000 */
[----:B------:R-:W-:-:S04]  /*0800*/  FFMA R3, -R0, R0, R3 ;  /* 0x0000000000037223 */ /* 0x000fc80000000103 */
[----:B------:R-:W-:-:S07]  /*0810*/  FFMA R0, R3, R6, R0 ;  /* 0x0000000603007223 */ /* 0x000fce0000000000 */
.L_x_104:
[----:B------:R-:W-:-:S05]  /*0820*/  VIADD R3, R0, 0x1800000 ;  /* 0x0180000000037836 */ /* 0x000fca0000000000 */
[----:B------:R-:W-:-:S04]  /*0830*/  LOP3.LUT R3, R3, 0x7f800000, RZ, 0xc0, !PT ;  /* 0x7f80000003037812 */ /* 0x000fc800078ec0ff */
[----:B------:R-:W-:-:S13]  /*0840*/  ISETP.GT.U32.AND P0, PT, R3, 0x1ffffff, PT ;  /* 0x01ffffff0300780c */ /* 0x000fda0003f04070 */
[----:B------:R-:W-:Y:S05]  /*0850*/  @P0 BRA `(.L_x_105) ;  /* 0x00000000000c0947 */ /* 0x000fea0003800000 */
[----:B------:R-:W-:-:S07]  /*0860*/  MOV R6, 0x880 ;  /* 0x0000088000067802 */ /* 0x000fce0000000f00 */
[----:B------:R-:W-:Y:S05]  /*0870*/  CALL.REL.NOINC `($__internal_4_$__cuda_sm20_rcp_rn_f32_slowpath) ;  /* 0x0000000000647944 */ /* 0x000fea0003c00000 */
[----:B------:R-:W-:Y:S05]  /*0880*/  BRA `(.L_x_106) ;  /* 0x0000000000107947 */ /* 0x000fea0003800000 */
.L_x_105:
[----:B------:R-:W0:Y:S02]  /*0890*/  MUFU.RCP R3, R0 ;  /* 0x0000000000037308 */ /* 0x000e240000001000 */
[----:B0-----:R-:W-:-:S04]  /*08a0*/  FFMA R6, R3, R0, -1 ;  /* 0xbf80000003067423 */ /* 0x001fc80000000000 */
[----:B------:R-:W-:-:S04]  /*08b0*/  FADD.FTZ R6, -R6, -RZ ;  /* 0x800000ff06067221 */ /* 0x000fc80000010100 */
[----:B------:R-:W-:-:S07]  /*08c0*/  FFMA R3, R3, R6, R3 ;  /* 0x0000000603037223 */ /* 0x000fce0000000003 */
.L_x_106:
[----:B------:R-:W0:Y:S01]  /*08d0*/  @!P2 LDC.64 R6, c[0x0][0x398] ;  /* 0x0000e600ff06ab82 */ /* 0x000e220000000a00 */
[----:B------:R-:W1:Y:S07]  /*08e0*/  LDCU UR4, c[0x0][0x3a4] ;  /* 0x00007480ff0477ac */ /* 0x000e6e0008000800 */
[----:B------:R-:W2:Y:S08]  /*08f0*/  LDC.64 R12, c[0x0][0x380] ;  /* 0x0000e000ff0c7b82 */ /* 0x000eb00000000a00 */
[----:B------:R-:W3:Y:S01]  /*0900*/  LDC.64 R10, c[0x0][0x388] ;  /* 0x0000e200ff0a7b82 */ /* 0x000ee20000000a00 */
[----:B-1----:R-:W-:Y:S01]  /*0910*/  ISETP.GE.AND P0, PT, R2, UR4, PT ;  /* 0x0000000402007c0c */ /* 0x002fe2000bf06270 */
[----:B0-----:R-:W-:-:S05]  /*0920*/  @!P2 IMAD.WIDE.U32 R6, R5, 0x4, R6 ;  /* 0x000000040506a825 */ /* 0x001fca00078e0006 */
[----:B------:R0:W-:Y:S01]  /*0930*/  @!P2 STG.E desc[UR8][R6.64], R3 ;  /* 0x000000030600a986 */ /* 0x0001e2000c101908 */
[----:B------:R-:W-:Y:S06]  /*0940*/  BAR.SYNC.DEFER_BLOCKING 0x0 ;  /* 0x0000000000007b1d */ /* 0x000fec0000010000 */
[----:B------:R-:W-:Y:S05]  /*0950*/  @P0 EXIT ;  /* 0x000000000000094d */ /* 0x000fea0003800000 */
.L_x_107:
[----:B-1----:R-:W-:-:S04]  /*0960*/  IMAD R9, R5, UR4, R2 ;  /* 0x0000000405097c24 */ /* 0x002fc8000f8e0202 */
[----:B0-2---:R-:W-:-:S06]  /*0970*/  IMAD.WIDE R6, R9, 0x4, R12 ;  /* 0x0000000409067825 */ /* 0x005fcc00078e020c */
[----:B------:R-:W2:Y:S01]  /*0980*/  LDG.E R7, desc[UR8][R6.64] ;  /* 0x0000000806077981 */ /* 0x000ea2000c1e1900 */
[----:B---3--:R-:W-:Y:S01]  /*0990*/  IMAD.WIDE R8, R9, 0x4, R10 ;  /* 0x0000000409087825 */ /* 0x008fe200078e020a */
[----:B------:R-:W-:-:S04]  /*09a0*/  IADD3 R2, PT, PT, R2, UR6, RZ ;  /* 0x0000000602027c10 */ /* 0x000fc8000fffe0ff */
[----:B------:R-:W-:Y:S01]  /*09b0*/  ISETP.GE.AND P0, PT, R2, UR4, PT ;  /* 0x0000000402007c0c */ /* 0x000fe2000bf06270 */
[----:B--2---:R-:W-:-:S04]  /*09c0*/  FADD R0, R7, -R4 ;  /* 0x8000000407007221 */ /* 0x004fc80000000000 */
[----:B------:R-:W-:-:S05]  /*09d0*/  FMUL R15, R0, R3 ;  /* 0x00000003000f7220 */ /* 0x000fca0000400000 */
[----:B------:R1:W-:Y:S03]  /*09e0*/  STG.E desc[UR8][R8.64], R15 ;  /* 0x0000000f08007986 */ /* 0x0003e6000c101908 */
[----:B------:R-:W-:Y:S05]  /*09f0*/  @!P0 BRA `(.L_x_107) ;  /* 0xfffffffc00d88947 */ /* 0x000fea000383ffff */
[----:B------:R-:W-:Y:S05]  /*0a00*/  EXIT ;  /* 0x000000000000794d */ /* 0x000fea0003800000 */
        .weak           $__internal_4_$__cuda_sm20_rcp_rn_f32_slowpath
        .type           $__internal_4_$__cuda_sm20_rcp_rn_f32_slowpath,@function
        .size           $__internal_4_$__cuda_sm20_rcp_rn_f32_slowpath,($__internal_5_$__cuda_sm20_sqrt_rn_f32_slowpath - $__internal_4_$__cuda_sm20_rcp_rn_f32_slowpath)
$__internal_4_$__cuda_sm20_rcp_rn_f32_slowpath:
[----:B------:R-:W-:-:S05]  /*0a10*/  IMAD.SHL.U32 R3, R0, 0x2, RZ ;  /* 0x0000000200037824 */ /* 0x000fca00078e00ff */
[----:B------:R-:W-:-:S04]  /*0a20*/  SHF.R.U32.HI R11, RZ, 0x18, R3 ;  /* 0x00000018ff0b7819 */ /* 0x000fc80000011603 */
[----:B------:R-:W-:-:S13]  /*0a30*/  ISETP.NE.U32.AND P0, PT, R11, RZ, PT ;  /* 0x000000ff0b00720c */ /* 0x000fda0003f05070 */
[----:B------:R-:W-:Y:S05]  /*0a40*/  @P0 BRA `(.L_x_108) ;  /* 0x00000000002c0947 */ /* 0x000fea0003800000 */
[----:B------:R-:W-:-:S05]  /*0a50*/  IMAD.SHL.U32 R3, R0, 0x2, RZ ;  /* 0x0000000200037824 */ /* 0x000fca00078e00ff */
[----:B------:R-:W-:-:S13]  /*0a60*/  ISETP.NE.AND P0, PT, R3, RZ, PT ;  /* 0x000000ff0300720c */ /* 0x000fda0003f05270 */
[----:B------:R2:W3:Y:S01]  /*0a70*/  @!P0 MUFU.RCP R3, R0 ;  /* 0x0000000000038308 */ /* 0x0004e20000001000 */
[----:B------:R-:W-:Y:S05]  /*0a80*/  @!P0 BRA `(.L_x_109) ;  /* 0x0000000000a48947 */ /* 0x000fea0003800000 */
[----:B------:R-:W-:-:S04]  /*0a90*/  FFMA R7, R0, 1.84467440737095516160e+19, RZ ;  /* 0x5f80000000077823 */ /* 0x000fc800000000ff */
[----:B--2---:R-:W3:Y:S02]  /*0aa0*/  MUFU.RCP R0, R7 ;  /* 0x0000000700007308 */ /* 0x004ee40000001000 */
[----:B---3--:R-:W-:-:S04]  /*0ab0*/  FFMA R3, R7, R0, -1 ;  /* 0xbf80000007037423 */ /* 0x008fc80000000000 */
[----:B------:R-:W-:-:S04]  /*0ac0*/  FADD.FTZ R3, -R3, -RZ ;  /* 0x800000ff03037221 */ /* 0x000fc80000010100 */
[----:B------:R-:W-:-:S04]  /*0ad0*/  FFMA R0, R0, R3, R0 ;  /* 0x0000000300007223 */ /* 0x000fc80000000000 */
[----:B------:R-:W-:Y:S01]  /*0ae0*/  FFMA R3, R0, 1.84467440737095516160e+19, RZ ;  /* 0x5f80000000037823 */ /* 0x000fe200000000ff */
[----:B------:R-:W-:Y:S06]  /*0af0*/  BRA `(.L_x_109) ;  /* 0x0000000000887947 */ /* 0x000fec0003800000 */
.L_x_108:
[----:B------:R-:W-:-:S05]  /*0b00*/  VIADD R13, R11, 0xffffff03 ;  /* 0xffffff030b0d7836 */ /* 0x000fca0000000000 */
[----:B------:R-:W-:-:S13]  /*0b10*/  ISETP.GT.U32.AND P0, PT, R13, 0x1, PT ;  /* 0x000000010d00780c */ /* 0x000fda0003f04070 */
[----:B------:R-:W-:Y:S05]  /*0b20*/  @P0 BRA `(.L_x_110) ;  /* 0x0000000000780947 */ /* 0x000fea0003800000 */
[----:B------:R-:W-:Y:S01]  /*0b30*/  LOP3.LUT R3, R0, 0x7fffff, RZ, 0xc0, !PT ;  /* 0x007fffff00037812 */ /* 0x000fe200078ec0ff */
[----:B------:R-:W-:-:S03]  /*0b40*/  IMAD.MOV.U32 R10, RZ, RZ, 0x3 ;  /* 0x00000003ff0a7424 */ /* 0x000fc600078e00ff */
[----:B------:R-:W-:Y:S02]  /*0b50*/  LOP3.LUT R3, R3, 0x3f800000, RZ, 0xfc, !PT ;  /* 0x3f80000003037812 */ /* 0x000fe400078efcff */
[----:B------:R-:W-:Y:S02]  /*0b60*/  SHF.L.U32 R10, R10, R13, RZ ;  /* 0x0000000d0a0a7219 */ /* 0x000fe400000006ff */
[----:B------:R-:W0:Y:S02]  /*0b70*/  MUFU.RCP R8, R3 ;  /* 0x0000000300087308 */ /* 0x000e240000001000 */
[----:B0-----:R-:W-:-:S04]  /*0b80*/  FFMA R7, R3, R8, -1 ;  /* 0xbf80000003077423 */ /* 0x001fc80000000008 */
[----:B------:R-:W-:-:S04]  /*0b90*/  FADD.FTZ R7, -R7, -RZ ;  /* 0x800000ff07077221 */ /* 0x000fc80000010100 */
[CCC-:B------:R-:W-:Y:S01]  /*0ba0*/  FFMA.RM R9, R8.reuse, R7.reuse, R8.reuse ;  /* 0x0000000708097223 */ /* 0x1c0fe20000004008 */
[----:B------:R-:W-:-:S04]  /*0bb0*/  FFMA.RP R8, R8, R7, R8 ;  /* 0x0000000708087223 */ /* 0x000fc80000008008 */
[C---:B------:R-:W-:Y:S02]  /*0bc0*/  LOP3.LUT R7, R9.reuse, 0x7fffff, RZ, 0xc0, !PT ;  /* 0x007fffff09077812 */ /* 0x040fe400078ec0ff */
[----:B------:R-:W-:Y:S02]  /*0bd0*/  FSETP.NEU.FTZ.AND P0, PT, R9, R8, PT ;  /* 0x000000080900720b */ /* 0x000fe40003f1d000 */
[----:B------:R-:W-:Y:S02]  /*0be0*/  LOP3.LUT R7, R7, 0x800000, RZ, 0xfc, !PT ;  /* 0x0080000007077812 */ /* 0x000fe400078efcff */
[----:B------:R-:W-:Y:S02]  /*0bf0*/  SEL R8, RZ, 0xffffffff, !P0 ;  /* 0xffffffffff087807 */ /* 0x000fe40004000000 */
[----:B------:R-:W-:Y:S02]  /*0c00*/  LOP3.LUT R10, R10, R7, RZ, 0xc0, !PT ;  /* 0x000000070a0a7212 */ /* 0x000fe400078ec0ff */
[----:B------:R-:W-:-:S02]  /*0c10*/  IADD3 R8, PT, PT, -R8, RZ, RZ ;  /* 0x000000ff08087210 */ /* 0x000fc40007ffe1ff */
[-C--:B------:R-:W-:Y:S02]  /*0c20*/  SHF.R.U32.HI R10, RZ, R13.reuse, R10 ;  /* 0x0000000dff0a7219 */ /* 0x080fe4000001160a */
[----:B------:R-:W-:Y:S01]  /*0c30*/  LOP3.LUT P1, RZ, R8, R13, R7, 0xf8, !PT ;  /* 0x0000000d08ff7212 */ /* 0x000fe2000782f807 */
[----:B------:R-:W-:Y:S01]  /*0c40*/  VIADD R8, R11, 0xffffff04 ;  /* 0xffffff040b087836 */ /* 0x000fe20000000000 */
[C---:B------:R-:W-:Y:S02]  /*0c50*/  LOP3.LUT P0, RZ, R10.reuse, 0x1, RZ, 0xc0, !PT ;  /* 0x000000010aff7812 */ /* 0x040fe4000780c0ff */
[----:B------:R-:W-:-:S04]  /*0c60*/  LOP3.LUT P3, RZ, R10, 0x2, RZ, 0xc0, !PT ;  /* 0x000000020aff7812 */ /* 0x000fc8000786c0ff */
[----:B------:R-:W-:Y:S02]  /*0c70*/  PLOP3.LUT P0, PT, P0, P1, P3, 0xe0, 0x0 ;  /* 0x000000000000781c */ /* 0x000fe40000703c30 */
[----:B------:R-:W-:Y:S02]  /*0c80*/  LOP3.LUT P1, RZ, R0, 0x7fffff, RZ, 0xc0, !PT ;  /* 0x007fffff00ff7812 */ /* 0x000fe4000782c0ff */
[----:B------:R-:W-:-:S05]  /*0c90*/  SEL R3, RZ, 0x1, !P0 ;  /* 0x00000001ff037807 */ /* 0x000fca0004000000 */
[----:B------:R-:W-:-:S05]  /*0ca0*/  IMAD.MOV R3, RZ, RZ, -R3 ;  /* 0x000000ffff037224 */ /* 0x000fca00078e0a03 */
[----:B------:R-:W-:Y:S02]  /*0cb0*/  ISETP.GE.AND P0, PT, R3, RZ, PT ;  /* 0x000000ff0300720c */ /* 0x000fe40003f06270 */
[----:B------:R-:W-:-:S11]  /*0cc0*/  SHF.R.U32.HI R3, RZ, R8, R7 ;  /* 0x00000008ff037219 */ /* 0x000fd60000011607 */
[----:B------:R-:W-:-:S04]  /*0cd0*/  @!P0 VIADD R3, R3, 0x1 ;  /* 0x0000000103038836 */ /* 0x000fc80000000000 */
[----:B------:R-:W-:-:S05]  /*0ce0*/  @!P1 IMAD.SHL.U32 R3, R3, 0x2, RZ ;  /* 0x0000000203039824 */ /* 0x000fca00078e00ff */
[----:B------:R-:W-:Y:S01]  /*0cf0*/  LOP3.LUT R3, R3, 0x80000000, R0, 0xf8, !PT ;  /* 0x8000000003037812 */ /* 0x000fe200078ef800 */
[----:B------:R-:W-:Y:S06]  /*0d00*/  BRA `(.L_x_109) ;  /* 0x0000000000047947 */ /* 0x000fec0003800000 */
.L_x_110:
[----:B------:R0:W1:Y:S02]  /*0d10*/  MUFU.RCP R3, R0 ;  /* 0x0000000000037308 */ /* 0x0000640000001000 */
.L_x_109:
[----:B------:R-:W-:-:S04]  /*0d20*/  HFMA2 R7, -RZ, RZ, 0, 0 ;  /* 0x00000000ff077431 */ /* 0x000fc800000001ff */
[----:B0123--:R-:W-:Y:S05]  /*0d30*/  RET.REL.NODEC R6 `(_Z25layer_norm_forward_kernelPKfPfS1_S1_iif) ;  /* 0xfffffff006b07950 */ /* 0x00ffea0003c3ffff */
        .weak           $__internal_5_$__cuda_sm20_sqrt_rn_f32_slowpath
        .type           $__internal_5_$__cuda_sm20_sqrt_rn_f32_slowpath,@function
        .size           $__internal_5_$__cuda_sm20_sqrt_rn_f32_slowpath,($__internal_6_$__cuda_sm3x_div_rn_noftz_f32_slowpath - $__internal_5_$__cuda_sm20_sqrt_rn_f32_slowpath)
$__internal_5_$__cuda_sm20_sqrt_rn_f32_slowpath:
[----:B------:R-:W-:-:S13]  /*0d40*/  LOP3.LUT P0, RZ, R3, 0x7fffffff, RZ, 0xc0, !PT ;  /* 0x7fffffff03ff7812 */ /* 0x000fda000780c0ff */
[----:B------:R-:W-:Y:S05]  /*0d50*/  @!P0 BRA `(.L_x_111) ;  /* 0x0000000000488947 */ /* 0x000fea0003800000 */
[----:B------:R-:W-:Y:S01]  /*0d60*/  FSETP.GEU.FTZ.AND P0, PT, R3, RZ, PT ;  /* 0x000000ff0300720b */ /* 0x000fe20003f1e000 */
[----:B------:R-:W-:-:S12]  /*0d70*/  IMAD.MOV.U32 R0, RZ, RZ, R3 ;  /* 0x000000ffff007224 */ /* 0x000fd800078e0003 */
[----:B------:R-:W-:Y:S01]  /*0d80*/  @!P0 IMAD.MOV.U32 R3, RZ, RZ, 0x7fffffff ;  /* 0x7fffffffff038424 */ /* 0x000fe200078e00ff */
[----:B------:R-:W-:Y:S06]  /*0d90*/  @!P0 BRA `(.L_x_111) ;  /* 0x0000000000388947 */ /* 0x000fec0003800000 */
[----:B------:R-:W-:-:S13]  /*0da0*/  FSETP.GTU.FTZ.AND P0, PT, |R0|, +INF , PT ;  /* 0x7f8000000000780b */ /* 0x000fda0003f1c200 */
[----:B------:R-:W-:Y:S01]  /*0db0*/  @P0 FADD.FTZ R3, R0, 1 ;  /* 0x3f80000000030421 */ /* 0x000fe20000010000 */
[----:B------:R-:W-:Y:S06]  /*0dc0*/  @P0 BRA `(.L_x_111) ;  /* 0x00000000002c0947 */ /* 0x000fec0003800000 */
[----:B------:R-:W-:-:S13]  /*0dd0*/  FSETP.NEU.FTZ.AND P0, PT, |R0|, +INF , PT ;  /* 0x7f8000000000780b */ /* 0x000fda0003f1d200 */
[----:B------:R-:W-:Y:S01]  /*0de0*/  @!P0 IMAD.MOV.U32 R3, RZ, RZ, R0 ;  /* 0x000000ffff038224 */ /* 0x000fe200078e0000 */
[----:B------:R-:W-:Y:S06]  /*0df0*/  @!P0 BRA `(.L_x_111) ;  /* 0x0000000000208947 */ /* 0x000fec0003800000 */
[----:B------:R-:W-:-:S04]  /*0e00*/  FFMA R0, R0, 1.84467440737095516160e+19, RZ ;  /* 0x5f80000000007823 */ /* 0x000fc800000000ff */
[----:B------:R-:W0:Y:S02]  /*0e10*/  MUFU.RSQ R3, R0 ;  /* 0x0000000000037308 */ /* 0x000e240000001400 */
[----:B0-----:R-:W-:Y:S01]  /*0e20*/  FMUL.FTZ R7, R0, R3 ;  /* 0x0000000300077220 */ /* 0x001fe20000410000 */
[----:B------:R-:W-:-:S03]  /*0e30*/  FMUL.FTZ R3, R3, 0.5 ;  /* 0x3f00000003037820 */ /* 0x000fc60000410000 */
[----:B------:R-:W-:-:S04]  /*0e40*/  FADD.FTZ R6, -R7, -RZ ;  /* 0x800000ff07067221 */ /* 0x000fc80000010100 */
[----:B------:R-:W-:-:S04]  /*0e50*/  FFMA R6, R7, R6, R0 ;  /* 0x0000000607067223 */ /* 0x000fc80000000000 */
[----:B------:R-:W-:-:S04]  /*0e60*/  FFMA R3, R6, R3, R7 ;  /* 0x0000000306037223 */ /* 0x000fc80000000007 */
[----:B------:R-:W-:-:S07]  /*0e70*/  FMUL.FTZ R3, R3, 2.3283064365386962891e-10 ;  /* 0x2f80000003037820 */ /* 0x000fce0000410000 */
.L_x_111:
[----:B------:R-:W-:Y:S01]  /*0e80*/  MOV R6, R8 ;  /* 0x0000000800067202 */ /* 0x000fe20000000f00 */
[----:B------:R-:W-:-:S04]  /*0e90*/  IMAD.MOV.U32 R7, RZ, RZ, 0x0 ;  /* 0x00000000ff077424 */ /* 0x000fc800078e00ff */
[----:B------:R-:W-:Y:S05]  /*0ea0*/  RET.REL.NODEC R6 `(_Z25layer_norm_forward_kernelPKfPfS1_S1_iif) ;  /* 0xfffffff006547950 */ /* 0x000fea0003c3ffff */
        .weak           $__internal_6_$__cuda_sm3x_div_rn_noftz_f32_slowpath
        .type           $__internal_6_$__cuda_sm3x_div_rn_noftz_f32_slowpath,@function
        .size           $__internal_6_$__cuda_sm3x_div_rn_noftz_f32_slowpath,(.L_x_128 - $__internal_6_$__cuda_sm3x_div_rn_noftz_f32_slowpath)
$__internal_6_$__cuda_sm3x_div_rn_noftz_f32_slowpath:
[----:B------:R-:W-:Y:S02]  /*0eb0*/  SHF.R.U32.HI R9, RZ, 0x17, R3 ;  /* 0x00000017ff097819 */ /* 0x000fe40000011603 */
[----:B------:R-:W-:Y:S02]  /*0ec0*/  SHF.R.U32.HI R7, RZ, 0x17, R0 ;  /* 0x00000017ff077819 */ /* 0x000fe40000011600 */
[----:B------:R-:W-:Y:S02]  /*0ed0*/  LOP3.LUT R14, R9, 0xff, RZ, 0xc0, !PT ;  /* 0x000000ff090e7812 */ /* 0x000fe400078ec0ff */
[----:B------:R-:W-:Y:S02]  /*0ee0*/  LOP3.LUT R12, R7, 0xff, RZ, 0xc0, !PT ;  /* 0x000000ff070c7812 */ /* 0x000fe400078ec0ff */
[----:B------:R-:W-:Y:S01]  /*0ef0*/  MOV R9, R3 ;  /* 0x0000000300097202 */ /* 0x000fe20000000f00 */
        /* <DEDUP_REMOVED lines=29> */
.L_x_112:
[----:B------:R-:W-:-:S05]  /*10d0*/  LEA R10, R14, 0xc0800000, 0x17 ;  /* 0xc08000000e0a7811 */ /* 0x000fca00078eb8ff */
[----:B------:R-:W-:Y:S02]  /*10e0*/  IMAD.IADD R10, R9, 0x1, -R10 ;  /* 0x00000001090a7824 */ /* 0x000fe400078e0a0a */
[----:B------:R-:W-:Y:S02]  /*10f0*/  VIADD R9, R12, 0xffffff81 ;  /* 0xffffff810c097836 */ /* 0x000fe40000000000 */
[----:B------:R0:W1:Y:S01]  /*1100*/  MUFU.RCP R11, R10 ;  /* 0x0000000a000b7308 */ /* 0x0000620000001000 */
[----:B------:R-:W-:Y:S01]  /*1110*/  FADD.FTZ R13, -R10, -RZ ;  /* 0x800000ff0a0d7221 */ /* 0x000fe20000010100 */
[C---:B------:R-:W-:Y:S01]  /*1120*/  IMAD R0, R9.reuse, -0x800000, R0 ;  /* 0xff80000009007824 */ /* 0x040fe200078e0200 */
[----:B0-----:R-:W-:-:S05]  /*1130*/  IADD3 R10, PT, PT, R9, 0x7f, -R14 ;  /* 0x0000007f090a7810 */ /* 0x001fca0007ffe80e */
[----:B------:R-:W-:Y:S02]  /*1140*/  IMAD.IADD R10, R10, 0x1, R7 ;  /* 0x000000010a0a7824 */ /* 0x000fe400078e0207 */
[----:B-1----:R-:W-:-:S04]  /*1150*/  FFMA R12, R11, R13, 1 ;  /* 0x3f8000000b0c7423 */ /* 0x002fc8000000000d */
[----:B------:R-:W-:-:S04]  /*1160*/  FFMA R16, R11, R12, R11 ;  /* 0x0000000c0b107223 */ /* 0x000fc8000000000b */
[----:B------:R-:W-:-:S04]  /*1170*/  FFMA R11, R0, R16, RZ ;  /* 0x00000010000b7223 */ /* 0x000fc800000000ff */
[----:B------:R-:W-:-:S04]  /*1180*/  FFMA R12, R13, R11, R0 ;  /* 0x0000000b0d0c7223 */ /* 0x000fc80000000000 */
[----:B------:R-:W-:-:S04]  /*1190*/  FFMA R11, R16, R12, R11 ;  /* 0x0000000c100b7223 */ /* 0x000fc8000000000b */
[----:B------:R-:W-:-:S04]  /*11a0*/  FFMA R12, R13, R11, R0 ;  /* 0x0000000b0d0c7223 */ /* 0x000fc80000000000 */
[----:B------:R-:W-:-:S05]  /*11b0*/  FFMA R0, R16, R12, R11 ;  /* 0x0000000c10007223 */ /* 0x000fca000000000b */
[----:B------:R-:W-:-:S04]  /*11c0*/  SHF.R.U32.HI R9, RZ, 0x17, R0 ;  /* 0x00000017ff097819 */ /* 0x000fc80000011600 */
[----:B------:R-:W-:-:S04]  /*11d0*/  LOP3.LUT R9, R9, 0xff, RZ, 0xc0, !PT ;  /* 0x000000ff09097812 */ /* 0x000fc800078ec0ff */
[----:B------:R-:W-:-:S05]  /*11e0*/  IADD3 R13, PT, PT, R9, R10, RZ ;  /* 0x0000000a090d7210 */ /* 0x000fca0007ffe0ff */
        /* <DEDUP_REMOVED lines=28> */
[----:B------:R-:W-:-:S04]  /*13b0*/  LOP3.LUT R7, R7, R10, RZ, 0xc0, !PT ;  /* 0x0000000a07077212 */ /* 0x000fc800078ec0ff */
[----:B------:R-:W-:-:S04]  /*13c0*/  IADD3 R7, PT, PT, R12, R7, RZ ;  /* 0x000000070c077210 */ /* 0x000fc80007ffe0ff */
[----:B------:R-:W-:Y:S01]  /*13d0*/  LOP3.LUT R0, R7, R0, RZ, 0xfc, !PT ;  /* 0x0000000007007212 */ /* 0x000fe200078efcff */
[----:B------:R-:W-:Y:S06]  /*13e0*/  BRA `(.L_x_119) ;  /* 0x0000000000347947 */ /* 0x000fec0003800000 */
.L_x_118:
[----:B------:R-:W-:-:S04]  /*13f0*/  LOP3.LUT R0, R0, 0x80000000, RZ, 0xc0, !PT ;  /* 0x8000000000007812 */ /* 0x000fc800078ec0ff */
[----:B------:R-:W-:Y:S01]  /*1400*/  LOP3.LUT R0, R0, 0x7f800000, RZ, 0xfc, !PT ;  /* 0x7f80000000007812 */ /* 0x000fe200078efcff */
[----:B------:R-:W-:Y:S06]  /*1410*/  BRA `(.L_x_119) ;  /* 0x0000000000287947 */ /* 0x000fec0003800000 */
.L_x_117:
[----:B------:R-:W-:Y:S01]  /*1420*/  IMAD R0, R10, 0x800000, R0 ;  /* 0x008000000a007824 */ /* 0x000fe200078e0200 */
[----:B------:R-:W-:Y:S06]  /*1430*/  BRA `(.L_x_119) ;  /* 0x0000000000207947 */ /* 0x000fec0003800000 */
.L_x_116:
[----:B------:R-:W-:-:S04]  /*1440*/  LOP3.LUT R0, R9, 0x80000000, R0, 0x48, !PT ;  /* 0x8000000009007812 */ /* 0x000fc800078e4800 */
[----:B------:R-:W-:Y:S01]  /*1450*/  LOP3.LUT R0, R0, 0x7f800000, RZ, 0xfc, !PT ;  /* 0x7f80000000007812 */ /* 0x000fe200078efcff */
[----:B------:R-:W-:Y:S06]  /*1460*/  BRA `(.L_x_119) ;  /* 0x0000000000147947 */ /* 0x000fec0003800000 */
.L_x_115:
[----:B------:R-:W-:Y:S01]  /*1470*/  LOP3.LUT R0, R9, 0x80000000, R0, 0x48, !PT ;  /* 0x8000000009007812 */ /* 0x000fe200078e4800 */
[----:B------:R-:W-:Y:S06]  /*1480*/  BRA `(.L_x_119) ;  /* 0x00000000000c7947 */ /* 0x000fec0003800000 */
.L_x_114:
[----:B------:R-:W0:Y:S01]  /*1490*/  MUFU.RSQ R0, -QNAN ;  /* 0xffc0000000007908 */ /* 0x000e220000001400 */
[----:B------:R-:W-:Y:S05]  /*14a0*/  BRA `(.L_x_119) ;  /* 0x0000000000047947 */ /* 0x000fea0003800000 */
.L_x_113:
[----:B------:R-:W-:-:S07]  /*14b0*/  FADD.FTZ R0, R0, R3 ;  /* 0x0000000300007221 */ /* 0x000fce0000010000 */
.L_x_119:
[----:B------:R-:W-:-:S04]  /*14c0*/  IMAD.MOV.U32 R9, RZ, RZ, 0x0 ;  /* 0x00000000ff097424 */ /* 0x000fc800078e00ff */
[----:B0-----:R-:W-:Y:S05]  /*14d0*/  RET.REL.NODEC R8 `(_Z25layer_norm_forward_kernelPKfPfS1_S1_iif) ;  /* 0xffffffe808c87950 */ /* 0x001fea0003c3ffff */
.L_x_120:
        /* <DEDUP_REMOVED lines=10> */
.L_x_128:


//--------------------- .text._Z19gelu_forward_kernelPKfPfi --------------------------
	.section	.text._Z19gelu_forward_kernelPKfPfi,"ax",@progbits
	.align	128
        .global         _Z19gelu_forward_kernelPKfPfi
        .type           _Z19gelu_forward_kernelPKfPfi,@function
        .size           _Z19gelu_forward_kernelPKfPfi,(.L_x_141 - _Z19gelu_forward_kernelPKfPfi)
        .other          _Z19gelu_forward_kernelPKfPfi,@"STO_CUDA_ENTRY STV_DEFAULT"
_Z19gelu_forward_kernelPKfPfi:
.text._Z19gelu_forward_kernelPKfPfi:
        /* <DEDUP_REMOVED lines=10> */
[----:B0-----:R-:W-:-:S05]  /*00a0*/  IMAD.WIDE R2, R5, 0x4, R2 ;  /* 0x0000000405027825 */ /* 0x001fca00078e0202 */
[----:B-1----:R0:W2:Y:S01]  /*00b0*/  LDG.E R4, desc[UR4][R2.64] ;  /* 0x0000000402047981 */ /* 0x0020a2000c1e1900 */
[----:B------:R-:W-:Y:S01]  /*00c0*/  MOV R10, 0x3c80f082 ;  /* 0x3c80f082000a7802 */ /* 0x000fe20000000f00 */
[----:B------:R-:W-:Y:S01]  /*00d0*/  HFMA2 R11, -RZ, RZ, 1.875, 0 ;  /* 0x3f800000ff0b7431 */ /* 0x000fe200000001ff */
[----:B0-----:R-:W0:Y:S02]  /*00e0*/  LDC.64 R2, c[0x0][0x388] ;  /* 0x0000e200ff027b82 */ /* 0x001e240000000a00 */
[----:B0-----:R-:W-:-:S04]  /*00f0*/  IMAD.WIDE R2, R5, 0x4, R2 ;  /* 0x0000000405027825 */ /* 0x001fc800078e0202 */
[----:B--2---:R-:W-:-:S04]  /*0100*/  FMUL R7, R4, 0.044714998453855514526 ;  /* 0x3d37271304077820 */ /* 0x004fc80000400000 */
[----:B------:R-:W-:-:S04]  /*0110*/  FMUL R7, R4, R7 ;  /* 0x0000000704077220 */ /* 0x000fc80000400000 */
[C---:B------:R-:W-:Y:S01]  /*0120*/  FFMA R7, R4.reuse, R7, R4 ;  /* 0x0000000704077223 */ /* 0x040fe20000000004 */
[----:B------:R-:W-:-:S03]  /*0130*/  FMUL R4, R4, 0.5 ;  /* 0x3f00000004047820 */ /* 0x000fc60000400000 */
[----:B------:R-:W-:-:S04]  /*0140*/  FMUL R7, R7, 0.79788452386856079102 ;  /* 0x3f4c422907077820 */ /* 0x000fc80000400000 */
[C---:B------:R-:W-:Y:S01]  /*0150*/  FMUL R0, |R7|.reuse, 2.8853900432586669922 ;  /* 0x4038aa3b07007820 */ /* 0x040fe20000400200 */
[C---:B------:R-:W-:Y:S01]  /*0160*/  FMUL R9, R7.reuse, R7 ;  /* 0x0000000707097220 */ /* 0x040fe20000400000 */
[C---:B------:R-:W-:Y:S02]  /*0170*/  FSETP.GE.AND P1, PT, |R7|.reuse, 0.60000002384185791016, PT ;  /* 0x3f19999a0700780b */ /* 0x040fe40003f26200 */
[----:B------:R-:W-:Y:S01]  /*0180*/  FSETP.GE.AND P0, PT, |R7|, 9.010913848876953125, PT ;  /* 0x41102cb40700780b */ /* 0x000fe20003f06200 */
[C---:B------:R-:W-:Y:S01]  /*0190*/  FFMA R10, R9.reuse, R10, -0.052303962409496307373 ;  /* 0xbd563cae090a7423 */ /* 0x040fe2000000000a */
[----:B------:R-:W0:Y:S02]  /*01a0*/  MUFU.EX2 R0, R0 ;  /* 0x0000000000007308 */ /* 0x000e240000000800 */
[----:B0-----:R-:W-:Y:S01]  /*01b0*/  FADD R6, R0, 1 ;  /* 0x3f80000000067421 */ /* 0x001fe20000000000 */
[----:B------:R-:W-:-:S04]  /*01c0*/  FFMA R0, R9, R10, 0.1331529766321182251 ;  /* 0x3e08594109007423 */ /* 0x000fc8000000000a */
[C---:B------:R-:W-:Y:S01]  /*01d0*/  FFMA R0, R9.reuse, R0, -0.33332768082618713379 ;  /* 0xbeaaa9ed09007423 */ /* 0x040fe20000000000 */
[----:B------:R-:W0:Y:S03]  /*01e0*/  MUFU.RCP R6, R6 ;  /* 0x0000000600067308 */ /* 0x000e260000001000 */
[----:B------:R-:W-:Y:S01]  /*01f0*/  FFMA R0, R9, R0, RZ ;  /* 0x0000000009007223 */ /* 0x000fe200000000ff */
[----:B0-----:R-:W-:-:S05]  /*0200*/  FFMA R8, R6, -2, R11 ;  /* 0xc000000006087823 */ /* 0x001fca000000000b */
[----:B------:R-:W-:-:S04]  /*0210*/  FSEL R8, R8, 1, !P0 ;  /* 0x3f80000008087808 */ /* 0x000fc80004000000 */
[--C-:B------:R-:W-:Y:S01]  /*0220*/  LOP3.LUT R8, R8, 0x80000000, R7.reuse, 0xb8, !PT ;  /* 0x8000000008087812 */ /* 0x100fe200078eb807 */
[----:B------:R-:W-:-:S04]  /*0230*/  @!P1 FFMA R8, R7, R0, R7 ;  /* 0x0000000007089223 */ /* 0x000fc80000000007 */
[----:B------:R-:W-:-:S04]  /*0240*/  FADD R7, R8, 1 ;  /* 0x3f80000008077421 */ /* 0x000fc80000000000 */
[----:B------:R-:W-:-:S05]  /*0250*/  FMUL R7, R4, R7 ;  /* 0x0000000704077220 */ /* 0x000fca0000400000 */
[----:B------:R-:W-:Y:S01]  /*0260*/  STG.E desc[UR4][R2.64], R7 ;  /* 0x0000000702007986 */ /* 0x000fe2000c101904 */
[----:B------:R-:W-:Y:S05]  /*0270*/  EXIT ;  /* 0x000000000000794d */ /* 0x000fea0003800000 */
.L_x_121:
        /* <DEDUP_REMOVED lines=16> */
.L_x_141:


//--------------------- .nv.shared._Z20sum_reduction_kernelPKfPfii --------------------------
	.section	.nv.shared._Z20sum_reduction_kernelPKfPfii,"aw",@nobits
	.sectionflags	@""
	.align	16
	.zero		1024


//--------------------- .nv.shared.reserved.0     --------------------------
	.section	.nv.shared.reserved.0,"aw",@nobits
	.weak		__nv_reservedSMEM_offset_0_alias
	.size		__nv_reservedSMEM_offset_0_alias, 0, 64
	.other		__nv_reservedSMEM_offset_0_alias,@"STO_CUDA_RESERVED_SHARED STV_DEFAULT"
__nv_reservedSMEM_offset_0_alias:
	.zero		0
	.zero		64


//--------------------- .nv.shared._Z22elementwise_mul_kernelPKfS0_Pfi --------------------------
	.section	.nv.shared._Z22elementwise_mul_kernelPKfS0_Pfi,"aw",@nobits
	.sectionflags	@""
	.align	16
	.zero		1024


//--------------------- .nv.shared._Z23softmax_backward_kernelPKfS0_Pfii --------------------------
	.section	.nv.shared._Z23softmax_backward_kernelPKfS0_Pfii,"aw",@nobits
	.sectionflags	@""
	.align	16
	.zero		1024


//--------------------- .nv.shared._Z26layer_norm_backward_kernelPKfS0_S0_S0_Pfii --------------------------
	.section	.nv.shared._Z26layer_norm_backward_kernelPKfS0_S0_S0_Pfii,"aw",@nobits
	.sectionflags	@""
	.align	16
	.zero		1024


//--------------------- .nv.shared._Z20gelu_backward_kernelPKfS0_Pfi --------------------------
	.section	.nv.shared._Z20gelu_backward_kernelPKfS0_Pfi,"aw",@nobits
	.sectionflags	@""
	.align	16
	.zero		1024


//--------------------- .nv.shared._Z15mse_grad_kernelPKfS0_Pfi --------------------------
	.section	.nv.shared._Z15mse_grad_kernelPKfS0_Pfi,"aw",@nobits
	.sectionflags	@""
	.align	16
	.zero		1024


//--------------------- .nv.shared._Z15mse_loss_kernelPKfS0_Pfi --------------------------
	.section	.nv.shared._Z15mse_loss_kernelPKfS0_Pfi,"aw",@nobits
	.sectionflags	@""
	.align	16
	.zero		1024


//--------------------- .nv.shared._Z12scale_kernelPKffPfi --------------------------
	.section	.nv.shared._Z12scale_kernelPKffPfi,"aw",@nobits
	.sectionflags	@""
	.align	16
	.zero		1024


//--------------------- .nv.shared._Z10add_kernelPKfS0_Pfi --------------------------
	.section	.nv.shared._Z10add_kernelPKfS0_Pfi,"aw",@nobits
	.sectionflags	@""
	.align	16
	.zero		1024


//--------------------- .nv.shared._Z22softmax_forward_kernelPKfPfii --------------------------
	.section	.nv.shared._Z22softmax_forward_kernelPKfPfii,"aw",@nobits
	.sectionflags	@""
	.align	16
	.zero		1024


//--------------------- .nv.shared._Z18scale_shift_kernelPKfS0_S0_Pfii --------------------------
	.section	.nv.shared._Z18scale_shift_kernelPKfS0_S0_Pfii,"aw",@nobits
	.sectionflags	@""
	.align	16
	.zero		1024


//--------------------- .nv.shared._Z25layer_norm_forward_kernelPKfPfS1_S1_iif --------------------------
	.section	.nv.shared._Z25layer_norm_forward_kernelPKfPfS1_S1_iif,"aw",@nobits
	.sectionflags	@""
	.align	16
	.zero		1024


//--------------------- .nv.shared._Z19gelu_forward_kernelPKfPfi --------------------------
	.section	.nv.shared._Z19gelu_forward_kernelPKfPfi,"aw",@nobits
	.sectionflags	@""
	.align	16
	.zero		1024


//--------------------- .nv.constant0._Z20sum_reduction_kernelPKfPfii --------------------------
	.section	.nv.constant0._Z20sum_reduction_kernelPKfPfii,"a",@progbits
	.sectionflags	@""
	.align	4
.nv.constant0._Z20sum_reduction_kernelPKfPfii:
	.zero		920


//--------------------- .nv.constant0._Z22elementwise_mul_kernelPKfS0_Pfi --------------------------
	.section	.nv.constant0._Z22elementwise_mul_kernelPKfS0_Pfi,"a",@progbits
	.sectionflags	@""
	.align	4
.nv.constant0._Z22elementwise_mul_kernelPKfS0_Pfi:
	.zero		924


//--------------------- .nv.constant0._Z23softmax_backward_kernelPKfS0_Pfii --------------------------
	.section	.nv.constant0._Z23softmax_backward_kernelPKfS0_Pfii,"a",@progbits
	.sectionflags	@""
	.align	4
.nv.constant0._Z23softmax_backward_kernelPKfS0_Pfii:
	.zero		928


//--------------------- .nv.constant0._Z26layer_norm_backward_kernelPKfS0_S0_S0_Pfii --------------------------
	.section	.nv.constant0._Z26layer_norm_backward_kernelPKfS0_S0_S0_Pfii,"a",@progbits
	.sectionflags	@""
	.align	4
.nv.constant0._Z26layer_norm_backward_kernelPKfS0_S0_S0_Pfii:
	.zero		944


//--------------------- .nv.constant0._Z20gelu_backward_kernelPKfS0_Pfi --------------------------
	.section	.nv.constant0._Z20gelu_backward_kernelPKfS0_Pfi,"a",@progbits
	.sectionflags	@""
	.align	4
.nv.constant0._Z20gelu_backward_kernelPKfS0_Pfi:
	.zero		924


//--------------------- .nv.constant0._Z15mse_grad_kernelPKfS0_Pfi --------------------------
	.section	.nv.constant0._Z15mse_grad_kernelPKfS0_Pfi,"a",@progbits
	.sectionflags	@""
	.align	4
.nv.constant0._Z15mse_grad_kernelPKfS0_Pfi:
	.zero		924


//--------------------- .nv.constant0._Z15mse_loss_kernelPKfS0_Pfi --------------------------
	.section	.nv.constant0._Z15mse_loss_kernelPKfS0_Pfi,"a",@progbits
	.sectionflags	@""
	.align	4
.nv.constant0._Z15mse_loss_kernelPKfS0_Pfi:
	.zero		924


//--------------------- .nv.constant0._Z12scale_kernelPKffPfi --------------------------
	.section	.nv.constant0._Z12scale_kernelPKffPfi,"a",@progbits
	.sectionflags	@""
	.align	4
.nv.constant0._Z12scale_kernelPKffPfi:
	.zero		924


//--------------------- .nv.constant0._Z10add_kernelPKfS0_Pfi --------------------------
	.section	.nv.constant0._Z10add_kernelPKfS0_Pfi,"a",@progbits
	.sectionflags	@""
	.align	4
.nv.constant0._Z10add_kernelPKfS0_Pfi:
	.zero		924


//--------------------- .nv.constant0._Z22softmax_forward_kernelPKfPfii --------------------------
	.section	.nv.constant0._Z22softmax_forward_kernelPKfPfii,"a",@progbits
	.sectionflags	@""
	.align	4
.nv.constant0._Z22softmax_forward_kernelPKfPfii:
	.zero		920


//--------------------- .nv.constant0._Z18scale_shift_kernelPKfS0_S0_Pfii --------------------------
	.section	.nv.constant0._Z18scale_shift_kernelPKfS0_S0_Pfii,"a",@progbits
	.sectionflags	@""
	.align	4
.nv.constant0._Z18scale_shift_kernelPKfS0_S0_Pfii:
	.zero		936


//--------------------- .nv.constant0._Z25layer_norm_forward_kernelPKfPfS1_S1_iif --------------------------
	.section	.nv.constant0._Z25layer_norm_forward_kernelPKfPfS1_S1_iif,"a",@progbits
	.sectionflags	@""
	.align	4
.nv.constant0._Z25layer_norm_forward_kernelPKfPfS1_S1_iif:
	.zero		940


//--------------------- .nv.constant0._Z19gelu_forward_kernelPKfPfi --------------------------
	.section	.nv.constant0._Z19gelu_forward_kernelPKfPfi,"a",@progbits
	.sectionflags	@""
	.align	4
.nv.constant0._Z19gelu_forward_kernelPKfPfi:
	.zero		916


//--------------------- SYMBOLS --------------------------

	.type		.nv.reservedSmem.offset0,@object
	.size		.nv.reservedSmem.offset0,0x4
	.type		.nv.reservedSmem.cap,@object
	.size		.nv.reservedSmem.cap,0x4
